	.target	sm_90a

	.elftype	@"ET_EXEC"


//--------------------- .note.nv.tkinfo           --------------------------
	.section	.note.nv.tkinfo,"",@"SHT_NOTE"
	.sectionflags	@"SHF_NOTE_NV_TKINFO"
	.tkinfo
        /*0018*/ 	.word	0x00000002
        /*0030*/ 	.string	""
        /*0030*/ 	.string	"ptxas"
        /*0030*/ 	.string	"Cuda compilation tools, release 13.0, V13.0.88"
        /*0030*/ 	.string	"Build cuda_13.0.r13.0/compiler.36424714_0"
        /*0030*/ 	.string	"-arch sm_90a -m 64 "



//--------------------- .note.nv.cuinfo           --------------------------
	.section	.note.nv.cuinfo,"",@"SHT_NOTE"
	.sectionflags	@"SHF_NOTE_NV_CUINFO"
        /*0018*/ 	.short	0x0002
        /*001a*/ 	.short	0x005a
        /*001c*/ 	.short	0x0082
	.zero		2


//--------------------- .nv.info                  --------------------------
	.section	.nv.info,"",@"SHT_CUDA_INFO"
	.align	4


	//----- nvinfo : EIATTR_REGCOUNT
	.align		4
        /*0000*/ 	.byte	0x04, 0x2f
        /*0002*/ 	.short	(.L_15 - .L_14)
	.align		4
.L_14:
        /*0004*/ 	.word	index@(_ZN7cutlass13device_kernelINS_4fmha6kernel28FmhaKernelTmaWarpSpecializedINS1_10collective30FmhaMainloopTmaWarpSpecializedINS_12float_e4m3_tEffN4cute5tupleIJNS7_1CILi128EEESA_SA_EEENS8_IJiNS9_ILi1EEENS8_IJiiEEEEEESE_NS8_IJSC_iSD_EEENS4_13DefaultFusionEJEEENS4_15FmhaFwdEpilogueIS6_fNS8_IJNS9_ILi64EEESA_SA_EEEEENS2_23IndividualTileSchedulerEJEEEEEvNT_6ParamsE)
        /*0008*/ 	.word	0x000000a8


	//----- nvinfo : EIATTR_FRAME_SIZE
	.align		4
.L_15:
        /*000c*/ 	.byte	0x04, 0x11
        /*000e*/ 	.short	(.L_17 - .L_16)
	.align		4
.L_16:
        /*0010*/ 	.word	index@($__internal_0_$__cuda_sm20_rcp_rn_f32_slowpath)
        /*0014*/ 	.word	0x00000000


	//----- nvinfo : EIATTR_FRAME_SIZE
	.align		4
.L_17:
        /*0018*/ 	.byte	0x04, 0x11
        /*001a*/ 	.short	(.L_19 - .L_18)
	.align		4
.L_18:
        /*001c*/ 	.word	index@(_ZN7cutlass13device_kernelINS_4fmha6kernel28FmhaKernelTmaWarpSpecializedINS1_10collective30FmhaMainloopTmaWarpSpecializedINS_12float_e4m3_tEffN4cute5tupleIJNS7_1CILi128EEESA_SA_EEENS8_IJiNS9_ILi1EEENS8_IJiiEEEEEESE_NS8_IJSC_iSD_EEENS4_13DefaultFusionEJEEENS4_15FmhaFwdEpilogueIS6_fNS8_IJNS9_ILi64EEESA_SA_EEEEENS2_23IndividualTileSchedulerEJEEEEEvNT_6ParamsE)
        /*0020*/ 	.word	0x00000000


	//----- nvinfo : EIATTR_MIN_STACK_SIZE
	.align		4
.L_19:
        /*0024*/ 	.byte	0x04, 0x12
        /*0026*/ 	.short	(.L_21 - .L_20)
	.align		4
.L_20:
        /*0028*/ 	.word	index@(_ZN7cutlass13device_kernelINS_4fmha6kernel28FmhaKernelTmaWarpSpecializedINS1_10collective30FmhaMainloopTmaWarpSpecializedINS_12float_e4m3_tEffN4cute5tupleIJNS7_1CILi128EEESA_SA_EEENS8_IJiNS9_ILi1EEENS8_IJiiEEEEEESE_NS8_IJSC_iSD_EEENS4_13DefaultFusionEJEEENS4_15FmhaFwdEpilogueIS6_fNS8_IJNS9_ILi64EEESA_SA_EEEEENS2_23IndividualTileSchedulerEJEEEEEvNT_6ParamsE)
        /*002c*/ 	.word	0x00000000
.L_21:


//--------------------- .nv.compat                --------------------------
	.section	.nv.compat,"",@"SHT_CUDA_COMPAT_INFO"
	.align	4
        /*0000*/ 	.byte	0x02, 0x09, 0x01, 0x00, 0x02, 0x02, 0x04, 0x00, 0x02, 0x05, 0x05, 0x00, 0x03, 0x07, 0x01, 0x01
        /*0010*/ 	.byte	0x02, 0x03, 0x01, 0x00, 0x02, 0x06, 0x01, 0x00, 0x04, 0x0b, 0x08, 0x00, 0x00, 0x00, 0x00, 0x00
        /*0020*/ 	.byte	0x00, 0x00, 0x00, 0x00


//--------------------- .nv.info._ZN7cutlass13device_kernelINS_4fmha6kernel28FmhaKernelTmaWarpSpecializedINS1_10collective30FmhaMainloopTmaWarpSpecializedINS_12float_e4m3_tEffN4cute5tupleIJNS7_1CILi128EEESA_SA_EEENS8_IJiNS9_ILi1EEENS8_IJiiEEEEEESE_NS8_IJSC_iSD_EEENS4_13DefaultFusionEJEEENS4_15FmhaFwdEpilogueIS6_fNS8_IJNS9_ILi64EEESA_SA_EEEEENS2_23IndividualTileSchedulerEJEEEEEvNT_6ParamsE --------------------------
	.section	.nv.info._ZN7cutlass13device_kernelINS_4fmha6kernel28FmhaKernelTmaWarpSpecializedINS1_10collective30FmhaMainloopTmaWarpSpecializedINS_12float_e4m3_tEffN4cute5tupleIJNS7_1CILi128EEESA_SA_EEENS8_IJiNS9_ILi1EEENS8_IJiiEEEEEESE_NS8_IJSC_iSD_EEENS4_13DefaultFusionEJEEENS4_15FmhaFwdEpilogueIS6_fNS8_IJNS9_ILi64EEESA_SA_EEEEENS2_23IndividualTileSchedulerEJEEEEEvNT_6ParamsE,"",@"SHT_CUDA_INFO"
	.sectionflags	@""
	.align	4


	//----- nvinfo : EIATTR_CUDA_API_VERSION
	.align		4
        /*0000*/ 	.byte	0x04, 0x37
        /*0002*/ 	.short	(.L_23 - .L_22)
.L_22:
        /*0004*/ 	.word	0x00000082


	//----- nvinfo : EIATTR_KPARAM_INFO
	.align		4
.L_23:
        /*0008*/ 	.byte	0x04, 0x17
        /*000a*/ 	.short	(.L_25 - .L_24)
.L_24:
        /*000c*/ 	.word	0x00000000
        /*0010*/ 	.short	0x0000
        /*0012*/ 	.short	0x0070
        /*0014*/ 	.byte	0x00, 0xf0, 0x01, 0x20


	//----- nvinfo : EIATTR_SPARSE_MMA_MASK
	.align		4
.L_25:
        /*0018*/ 	.byte	0x03, 0x50
        /*001a*/ 	.short	0x0000


	//----- nvinfo : EIATTR_MAXREG_COUNT
	.align		4
        /*001c*/ 	.byte	0x03, 0x1b
        /*001e*/ 	.short	0x00a8


	//----- nvinfo : EIATTR_NUM_BARRIERS
	.align		4
        /*0020*/ 	.byte	0x02, 0x4c
        /*0022*/ 	.byte	0x02
	.zero		1


	//----- nvinfo : EIATTR_EXTERNS
	.align		4
        /*0024*/ 	.byte	0x04, 0x0f
        /*0026*/ 	.short	(.L_27 - .L_26)


	//   ....[0]....
	.align		4
.L_26:
        /*0028*/ 	.word	index@(__assertfail)


	//----- nvinfo : EIATTR_MERCURY_ISA_VERSION
	.align		4
.L_27:
        /*002c*/ 	.byte	0x03, 0x5f
        /*002e*/ 	.short	0x0101


	//----- nvinfo : EIATTR_INT_WARP_WIDE_INSTR_OFFSETS
	.align		4
        /*0030*/ 	.byte	0x04, 0x31
        /*0032*/ 	.short	(.L_29 - .L_28)


	//   ....[0]....
.L_28:
        /*0034*/ 	.word	0x000006f0


	//   ....[1]....
        /*0038*/ 	.word	0x00000700


	//   ....[2]....
        /*003c*/ 	.word	0x00000710


	//   ....[3]....
        /*0040*/ 	.word	0x00000720


	//   ....[4]....
        /*0044*/ 	.word	0x00000790


	//----- nvinfo : EIATTR_COOP_GROUP_MASK_REGIDS
	.align		4
.L_29:
        /*0048*/ 	.byte	0x04, 0x29
        /*004a*/ 	.short	(.L_31 - .L_30)


	//   ....[0]....
.L_30:
        /*004c*/ 	.word	0xffffffff


	//   ....[1]....
        /*0050*/ 	.word	0xffffffff


	//   ....[2]....
        /*0054*/ 	.word	0xffffffff


	//   ....[3]....
        /*0058*/ 	.word	0xffffffff


	//   ....[4]....
        /*005c*/ 	.word	0xffffffff


	//   ....[5]....
        /*0060*/ 	.word	0xffffffff


	//   ....[6]....
        /*0064*/ 	.word	0xffffffff


	//   ....[7]....
        /*0068*/ 	.word	0xffffffff


	//   ....[8]....
        /*006c*/ 	.word	0xffffffff


	//   ....[9]....
        /*0070*/ 	.word	0xffffffff


	//   ....[10]....
        /*0074*/ 	.word	0xffffffff


	//   ....[11]....
        /*0078*/ 	.word	0xffffffff


	//   ....[12]....
        /*007c*/ 	.word	0xffffffff


	//   ....[13]....
        /*0080*/ 	.word	0xffffffff


	//   ....[14]....
        /*0084*/ 	.word	0xffffffff


	//   ....[15]....
        /*0088*/ 	.word	0xffffffff


	//   ....[16]....
        /*008c*/ 	.word	0xffffffff


	//   ....[17]....
        /*0090*/ 	.word	0xffffffff


	//   ....[18]....
        /*0094*/ 	.word	0xffffffff


	//   ....[19]....
        /*0098*/ 	.word	0xffffffff


	//   ....[20]....
        /*009c*/ 	.word	0xffffffff


	//   ....[21]....
        /*00a0*/ 	.word	0xffffffff


	//   ....[22]....
        /*00a4*/ 	.word	0xffffffff


	//   ....[23]....
        /*00a8*/ 	.word	0xffffffff


	//   ....[24]....
        /*00ac*/ 	.word	0xffffffff


	//   ....[25]....
        /*00b0*/ 	.word	0xffffffff


	//   ....[26]....
        /*00b4*/ 	.word	0xffffffff


	//   ....[27]....
        /*00b8*/ 	.word	0xffffffff


	//   ....[28]....
        /*00bc*/ 	.word	0xffffffff


	//   ....[29]....
        /*00c0*/ 	.word	0xffffffff


	//   ....[30]....
        /*00c4*/ 	.word	0xffffffff


	//   ....[31]....
        /*00c8*/ 	.word	0xffffffff


	//   ....[32]....
        /*00cc*/ 	.word	0xffffffff


	//   ....[33]....
        /*00d0*/ 	.word	0xffffffff


	//   ....[34]....
        /*00d4*/ 	.word	0xffffffff


	//   ....[35]....
        /*00d8*/ 	.word	0xffffffff


	//   ....[36]....
        /*00dc*/ 	.word	0xffffffff


	//   ....[37]....
        /*00e0*/ 	.word	0xffffffff


	//   ....[38]....
        /*00e4*/ 	.word	0xffffffff


	//   ....[39]....
        /*00e8*/ 	.word	0xffffffff


	//   ....[40]....
        /*00ec*/ 	.word	0xffffffff


	//   ....[41]....
        /*00f0*/ 	.word	0xffffffff


	//   ....[42]....
        /*00f4*/ 	.word	0xffffffff


	//   ....[43]....
        /*00f8*/ 	.word	0xffffffff


	//   ....[44]....
        /*00fc*/ 	.word	0xffffffff


	//   ....[45]....
        /*0100*/ 	.word	0xffffffff


	//   ....[46]....
        /*0104*/ 	.word	0xffffffff


	//   ....[47]....
        /*0108*/ 	.word	0xffffffff


	//   ....[48]....
        /*010c*/ 	.word	0xffffffff


	//   ....[49]....
        /*0110*/ 	.word	0xffffffff


	//----- nvinfo : EIATTR_COOP_GROUP_INSTR_OFFSETS
	.align		4
.L_31:
        /*0114*/ 	.byte	0x04, 0x28
        /*0116*/ 	.short	(.L_33 - .L_32)


	//   ....[0]....
.L_32:
        /*0118*/ 	.word	0x00000050


	//   ....[1]....
        /*011c*/ 	.word	0x00000080


	//   ....[2]....
        /*0120*/ 	.word	0x000001b0


	//   ....[3]....
        /*0124*/ 	.word	0x00000370


	//   ....[4]....
        /*0128*/ 	.word	0x00000530


	//   ....[5]....
        /*012c*/ 	.word	0x00000690


	//   ....[6]....
        /*0130*/ 	.word	0x000012b0


	//   ....[7]....
        /*0134*/ 	.word	0x000012d0


	//   ....[8]....
        /*0138*/ 	.word	0x00001b20


	//   ....[9]....
        /*013c*/ 	.word	0x00001cb0


	//   ....[10]....
        /*0140*/ 	.word	0x00003b10


	//   ....[11]....
        /*0144*/ 	.word	0x00003b40


	//   ....[12]....
        /*0148*/ 	.word	0x00003b50


	//   ....[13]....
        /*014c*/ 	.word	0x00003b70


	//   ....[14]....
        /*0150*/ 	.word	0x00003b80


	//   ....[15]....
        /*0154*/ 	.word	0x00003b90


	//   ....[16]....
        /*0158*/ 	.word	0x00003ba0


	//   ....[17]....
        /*015c*/ 	.word	0x00003bb0


	//   ....[18]....
        /*0160*/ 	.word	0x00003be0


	//   ....[19]....
        /*0164*/ 	.word	0x00003bf0


	//   ....[20]....
        /*0168*/ 	.word	0x00003c00


	//   ....[21]....
        /*016c*/ 	.word	0x00003c10


	//   ....[22]....
        /*0170*/ 	.word	0x00003c20


	//   ....[23]....
        /*0174*/ 	.word	0x00003c40


	//   ....[24]....
        /*0178*/ 	.word	0x00003c70


	//   ....[25]....
        /*017c*/ 	.word	0x00003ca0


	//   ....[26]....
        /*0180*/ 	.word	0x00004450


	//   ....[27]....
        /*0184*/ 	.word	0x00004480


	//   ....[28]....
        /*0188*/ 	.word	0x00004d50


	//   ....[29]....
        /*018c*/ 	.word	0x00004e60


	//   ....[30]....
        /*0190*/ 	.word	0x00006d00


	//   ....[31]....
        /*0194*/ 	.word	0x00006d40


	//   ....[32]....
        /*0198*/ 	.word	0x00006d80


	//   ....[33]....
        /*019c*/ 	.word	0x00006dc0


	//   ....[34]....
        /*01a0*/ 	.word	0x00006e00


	//   ....[35]....
        /*01a4*/ 	.word	0x00006e40


	//   ....[36]....
        /*01a8*/ 	.word	0x00006e80


	//   ....[37]....
        /*01ac*/ 	.word	0x00006ec0


	//   ....[38]....
        /*01b0*/ 	.word	0x00006f00


	//   ....[39]....
        /*01b4*/ 	.word	0x00006f40


	//   ....[40]....
        /*01b8*/ 	.word	0x00006f80


	//   ....[41]....
        /*01bc*/ 	.word	0x00006fc0


	//   ....[42]....
        /*01c0*/ 	.word	0x00007000


	//   ....[43]....
        /*01c4*/ 	.word	0x00007040


	//   ....[44]....
        /*01c8*/ 	.word	0x00007080


	//   ....[45]....
        /*01cc*/ 	.word	0x000070c0


	//   ....[46]....
        /*01d0*/ 	.word	0x00007700


	//   ....[47]....
        /*01d4*/ 	.word	0x00007740


	//   ....[48]....
        /*01d8*/ 	.word	0x00007780


	//   ....[49]....
        /*01dc*/ 	.word	0x00007790


	//----- nvinfo : EIATTR_REG_RECONFIG
	.align		4
.L_33:
        /*01e0*/ 	.byte	0x01, 0x54
	.zero		2


	//----- nvinfo : EIATTR_SYSCALL_OFFSETS
	.align		4
        /*01e4*/ 	.byte	0x04, 0x46
        /*01e6*/ 	.short	(.L_35 - .L_34)


	//   ....[0]....
.L_34:
        /*01e8*/ 	.word	0x00008370


	//   ....[1]....
        /*01ec*/ 	.word	0x000084d0


	//----- nvinfo : EIATTR_MBARRIER_INSTR_OFFSETS
	.align		4
.L_35:
        /*01f0*/ 	.byte	0x04, 0x39
        /*01f2*/ 	.short	(.L_37 - .L_36)


	//   ....[0]....
.L_36:
        /*01f4*/ 	.word	0x00000320
        /*01f8*/ 	.word	0x000000ff
        /*01fc*/ 	.word	0x00018050
        /*0200*/ 	.short	0x0100
        /*0202*/ 	.byte	0x0b
	.zero		1


	//   ....[1]....
        /*0204*/ 	.word	0x00000330
        /*0208*/ 	.word	0x000000ff
        /*020c*/ 	.word	0x00018060
        /*0210*/ 	.short	0x0100
        /*0212*/ 	.byte	0x0b
	.zero		1


	//   ....[2]....
        /*0214*/ 	.word	0x00000340
        /*0218*/ 	.word	0x000000ff
        /*021c*/ 	.word	0x00018058
        /*0220*/ 	.short	0x0100
        /*0222*/ 	.byte	0x0b
	.zero		1


	//   ....[3]....
        /*0224*/ 	.word	0x00000350
        /*0228*/ 	.word	0x000000ff
        /*022c*/ 	.word	0x00018068
        /*0230*/ 	.short	0x0100
        /*0232*/ 	.byte	0x0b
	.zero		1


	//   ....[4]....
        /*0234*/ 	.word	0x00000480
        /*0238*/ 	.word	0x000000ff
        /*023c*/ 	.word	0x00018000
        /*0240*/ 	.short	0x0100
        /*0242*/ 	.byte	0x0b
	.zero		1


	//   ....[5]....
        /*0244*/ 	.word	0x00000490
        /*0248*/ 	.word	0x000000ff
        /*024c*/ 	.word	0x00018028
        /*0250*/ 	.short	0x0100
        /*0252*/ 	.byte	0x0b
	.zero		1


	//   ....[6]....
        /*0254*/ 	.word	0x000004a0
        /*0258*/ 	.word	0x000000ff
        /*025c*/ 	.word	0x00018008
        /*0260*/ 	.short	0x0100
        /*0262*/ 	.byte	0x0b
	.zero		1


	//   ....[7]....
        /*0264*/ 	.word	0x000004b0
        /*0268*/ 	.word	0x000000ff
        /*026c*/ 	.word	0x00018030
        /*0270*/ 	.short	0x0100
        /*0272*/ 	.byte	0x0b
	.zero		1


	//   ....[8]....
        /*0274*/ 	.word	0x000004c0
        /*0278*/ 	.word	0x000000ff
        /*027c*/ 	.word	0x00018010
        /*0280*/ 	.short	0x0100
        /*0282*/ 	.byte	0x0b
	.zero		1


	//   ....[9]....
        /*0284*/ 	.word	0x000004d0
        /*0288*/ 	.word	0x000000ff
        /*028c*/ 	.word	0x00018038
        /*0290*/ 	.short	0x0100
        /*0292*/ 	.byte	0x0b
	.zero		1


	//   ....[10]....
        /*0294*/ 	.word	0x000004e0
        /*0298*/ 	.word	0x000000ff
        /*029c*/ 	.word	0x00018018
        /*02a0*/ 	.short	0x0100
        /*02a2*/ 	.byte	0x0b
	.zero		1


	//   ....[11]....
        /*02a4*/ 	.word	0x000004f0
        /*02a8*/ 	.word	0x000000ff
        /*02ac*/ 	.word	0x00018040
        /*02b0*/ 	.short	0x0100
        /*02b2*/ 	.byte	0x0b
	.zero		1


	//   ....[12]....
        /*02b4*/ 	.word	0x00000500
        /*02b8*/ 	.word	0x000000ff
        /*02bc*/ 	.word	0x00018020
        /*02c0*/ 	.short	0x0100
        /*02c2*/ 	.byte	0x0b
	.zero		1


	//   ....[13]....
        /*02c4*/ 	.word	0x00000510
        /*02c8*/ 	.word	0x000000ff
        /*02cc*/ 	.word	0x00018048
        /*02d0*/ 	.short	0x0100
        /*02d2*/ 	.byte	0x0b
	.zero		1


	//   ....[14]....
        /*02d4*/ 	.word	0x00000640
        /*02d8*/ 	.word	0x000000ff
        /*02dc*/ 	.word	0x00018070
        /*02e0*/ 	.short	0x0100
        /*02e2*/ 	.byte	0x0b
	.zero		1


	//   ....[15]....
        /*02e4*/ 	.word	0x00000650
        /*02e8*/ 	.word	0x000000ff
        /*02ec*/ 	.word	0x00018080
        /*02f0*/ 	.short	0x0100
        /*02f2*/ 	.byte	0x0b
	.zero		1


	//   ....[16]....
        /*02f4*/ 	.word	0x00000660
        /*02f8*/ 	.word	0x000000ff
        /*02fc*/ 	.word	0x00018078
        /*0300*/ 	.short	0x0100
        /*0302*/ 	.byte	0x0b
	.zero		1


	//   ....[17]....
        /*0304*/ 	.word	0x00000670
        /*0308*/ 	.word	0x000000ff
        /*030c*/ 	.word	0x00018088
        /*0310*/ 	.short	0x0100
        /*0312*/ 	.byte	0x0b
	.zero		1


	//   ....[18]....
        /*0314*/ 	.word	0x000007b0
        /*0318*/ 	.word	0x000000ff
        /*031c*/ 	.word	0x00018090
        /*0320*/ 	.short	0x0100
        /*0322*/ 	.byte	0x08
	.zero		1


	//   ....[19]....
        /*0324*/ 	.word	0x000007c0
        /*0328*/ 	.word	0x000000ff
        /*032c*/ 	.word	0x00018098
        /*0330*/ 	.short	0x0100
        /*0332*/ 	.byte	0x08
	.zero		1


	//   ....[20]....
        /*0334*/ 	.word	0x000007d0
        /*0338*/ 	.word	0x000000ff
        /*033c*/ 	.word	0x000180a0
        /*0340*/ 	.short	0x0100
        /*0342*/ 	.byte	0x08
	.zero		1


	//   ....[21]....
        /*0344*/ 	.word	0x000007e0
        /*0348*/ 	.word	0x000000ff
        /*034c*/ 	.word	0x000180a8
        /*0350*/ 	.short	0x0100
        /*0352*/ 	.byte	0x08
	.zero		1


	//   ....[22]....
        /*0354*/ 	.word	0x000008e0
        /*0358*/ 	.word	0x000000ff
        /*035c*/ 	.word	0x000180c0
        /*0360*/ 	.short	0x0100
        /*0362*/ 	.byte	0x0b
	.zero		1


	//   ....[23]....
        /*0364*/ 	.word	0x000008f0
        /*0368*/ 	.word	0x000000ff
        /*036c*/ 	.word	0x000180d0
        /*0370*/ 	.short	0x0100
        /*0372*/ 	.byte	0x0b
	.zero		1


	//   ....[24]....
        /*0374*/ 	.word	0x00000900
        /*0378*/ 	.word	0x000000ff
        /*037c*/ 	.word	0x000180c8
        /*0380*/ 	.short	0x0100
        /*0382*/ 	.byte	0x0b
	.zero		1


	//   ....[25]....
        /*0384*/ 	.word	0x00000910
        /*0388*/ 	.word	0x000000ff
        /*038c*/ 	.word	0x000180d8
        /*0390*/ 	.short	0x0100
        /*0392*/ 	.byte	0x0b
	.zero		1


	//   ....[26]....
        /*0394*/ 	.word	0x00000d10
        /*0398*/ 	.word	0x000000ff
        /*039c*/ 	.word	0x00018050
        /*03a0*/ 	.short	0x010a
        /*03a2*/ 	.byte	0x07
	.zero		1


	//   ....[27]....
        /*03a4*/ 	.word	0x00000d80
        /*03a8*/ 	.word	0x000000ff
        /*03ac*/ 	.word	0x00018000
        /*03b0*/ 	.short	0x010a
        /*03b2*/ 	.byte	0x24
	.zero		1


	//   ....[28]....
        /*03b4*/ 	.word	0x00000df0
        /*03b8*/ 	.word	0x000000ff
        /*03bc*/ 	.word	0x00000000
        /*03c0*/ 	.short	0x010a
        /*03c2*/ 	.byte	0x0a
	.zero		1


	//   ....[29]....
        /*03c4*/ 	.word	0x00002920
        /*03c8*/ 	.word	0x00000011
        /*03cc*/ 	.word	0x00000000
        /*03d0*/ 	.short	0x0101
        /*03d2*/ 	.byte	0x16
	.zero		1


	//   ....[30]....
        /*03d4*/ 	.word	0x00003d60
        /*03d8*/ 	.word	0x000000ff
        /*03dc*/ 	.word	0x00018008
        /*03e0*/ 	.short	0x010a
        /*03e2*/ 	.byte	0x24
	.zero		1


	//   ....[31]....
        /*03e4*/ 	.word	0x00003f20
        /*03e8*/ 	.word	0x000000ff
        /*03ec*/ 	.word	0x00000000
        /*03f0*/ 	.short	0x0101
        /*03f2*/ 	.byte	0x07
	.zero		1


	//   ....[32]....
        /*03f4*/ 	.word	0x00004070
        /*03f8*/ 	.word	0x000000ff
        /*03fc*/ 	.word	0x00018000
        /*0400*/ 	.short	0x010a
        /*0402*/ 	.byte	0x06
	.zero		1


	//   ....[33]....
        /*0404*/ 	.word	0x00006e90
        /*0408*/ 	.word	0x000000ff
        /*040c*/ 	.word	0x00018000
        /*0410*/ 	.short	0x010a
        /*0412*/ 	.byte	0x06
	.zero		1


	//   ....[34]....
        /*0414*/ 	.word	0x000073a0
        /*0418*/ 	.word	0x000000ff
        /*041c*/ 	.word	0x00018000
        /*0420*/ 	.short	0x010a
        /*0422*/ 	.byte	0x06
	.zero		1


	//   ....[35]....
        /*0424*/ 	.word	0x00007550
        /*0428*/ 	.word	0x000000ff
        /*042c*/ 	.word	0x00000000
        /*0430*/ 	.short	0x0101
        /*0432*/ 	.byte	0x06
	.zero		1


	//   ....[36]....
        /*0434*/ 	.word	0x00007600
        /*0438*/ 	.word	0x000000ff
        /*043c*/ 	.word	0x00000000
        /*0440*/ 	.short	0x0101
        /*0442*/ 	.byte	0x06
	.zero		1


	//   ....[37]....
        /*0444*/ 	.word	0x00007da0
        /*0448*/ 	.word	0x000000ff
        /*044c*/ 	.word	0x00018098
        /*0450*/ 	.short	0x010a
        /*0452*/ 	.byte	0x04
	.zero		1


	//   ....[38]....
        /*0454*/ 	.word	0x000091b0
        /*0458*/ 	.word	0x00000000
        /*045c*/ 	.word	0x00018090
        /*0460*/ 	.short	0x0101
        /*0462*/ 	.byte	0x24
	.zero		1


	//   ....[39]....
        /*0464*/ 	.word	0x00009300
        /*0468*/ 	.word	0x00000004
        /*046c*/ 	.word	0x00018060
        /*0470*/ 	.short	0x010a
        /*0472*/ 	.byte	0x3f
	.zero		1


	//   ....[40]....
        /*0474*/ 	.word	0x00009560
        /*0478*/ 	.word	0x00000005
        /*047c*/ 	.word	0x00018028
        /*0480*/ 	.short	0x010a
        /*0482*/ 	.byte	0x3f
	.zero		1


	//   ....[41]....
        /*0484*/ 	.word	0x000097a0
        /*0488*/ 	.word	0x00000005
        /*048c*/ 	.word	0x00018060
        /*0490*/ 	.short	0x010a
        /*0492*/ 	.byte	0x3f
	.zero		1


	//   ....[42]....
        /*0494*/ 	.word	0x00009a10
        /*0498*/ 	.word	0x00000004
        /*049c*/ 	.word	0x00018028
        /*04a0*/ 	.short	0x010a
        /*04a2*/ 	.byte	0x3f
	.zero		1


	//   ....[43]....
        /*04a4*/ 	.word	0x00009d40
        /*04a8*/ 	.word	0x00000006
        /*04ac*/ 	.word	0x00018028
        /*04b0*/ 	.short	0x010a
        /*04b2*/ 	.byte	0x3f
	.zero		1


	//   ....[44]....
        /*04b4*/ 	.word	0x00009fb0
        /*04b8*/ 	.word	0x00000006
        /*04bc*/ 	.word	0x00018028
        /*04c0*/ 	.short	0x010a
        /*04c2*/ 	.byte	0x3f
	.zero		1


	//   ....[45]....
        /*04c4*/ 	.word	0x0000a210
        /*04c8*/ 	.word	0x00000003
        /*04cc*/ 	.word	0x00018050
        /*04d0*/ 	.short	0x010a
        /*04d2*/ 	.byte	0x3f
	.zero		1


	//   ....[46]....
        /*04d4*/ 	.word	0x0000a270
        /*04d8*/ 	.word	0x00000003
        /*04dc*/ 	.word	0x00018000
        /*04e0*/ 	.short	0x010a
        /*04e2*/ 	.byte	0x3f
	.zero		1


	//   ....[47]....
        /*04e4*/ 	.word	0x0000a2d0
        /*04e8*/ 	.word	0x00000004
        /*04ec*/ 	.word	0x00000000
        /*04f0*/ 	.short	0x010a
        /*04f2*/ 	.byte	0x3f
	.zero		1


	//   ....[48]....
        /*04f4*/ 	.word	0x0000a330
        /*04f8*/ 	.word	0x00000009
        /*04fc*/ 	.word	0x00018008
        /*0500*/ 	.short	0x010a
        /*0502*/ 	.byte	0x3f
	.zero		1


	//   ....[49]....
        /*0504*/ 	.word	0x0000a390
        /*0508*/ 	.word	0x00000004
        /*050c*/ 	.word	0x00018000
        /*0510*/ 	.short	0x010a
        /*0512*/ 	.byte	0x3f
	.zero		1


	//   ....[50]....
        /*0514*/ 	.word	0x0000a3f0
        /*0518*/ 	.word	0x0000000a
        /*051c*/ 	.word	0x00018000
        /*0520*/ 	.short	0x010a
        /*0522*/ 	.byte	0x3f
	.zero		1


	//   ....[51]....
        /*0524*/ 	.word	0x0000a450
        /*0528*/ 	.word	0x00000003
        /*052c*/ 	.word	0x00018098
        /*0530*/ 	.short	0x010a
        /*0532*/ 	.byte	0x3f
	.zero		1


	//   ....[52]....
        /*0534*/ 	.word	0x0000a4a0
        /*0538*/ 	.word	0x00000004
        /*053c*/ 	.word	0x00018060
        /*0540*/ 	.short	0x010a
        /*0542*/ 	.byte	0x3f
	.zero		1


	//   ....[53]....
        /*0544*/ 	.word	0x0000a4f0
        /*0548*/ 	.word	0x00000005
        /*054c*/ 	.word	0x00018028
        /*0550*/ 	.short	0x010a
        /*0552*/ 	.byte	0x3f
	.zero		1


	//   ....[54]....
        /*0554*/ 	.word	0x0000a540
        /*0558*/ 	.word	0x00000005
        /*055c*/ 	.word	0x00018060
        /*0560*/ 	.short	0x010a
        /*0562*/ 	.byte	0x3f
	.zero		1


	//   ....[55]....
        /*0564*/ 	.word	0x0000a590
        /*0568*/ 	.word	0x00000004
        /*056c*/ 	.word	0x00018028
        /*0570*/ 	.short	0x010a
        /*0572*/ 	.byte	0x3f
	.zero		1


	//   ....[56]....
        /*0574*/ 	.word	0x0000a5e0
        /*0578*/ 	.word	0x00000006
        /*057c*/ 	.word	0x00018028
        /*0580*/ 	.short	0x010a
        /*0582*/ 	.byte	0x3f
	.zero		1


	//   ....[57]....
        /*0584*/ 	.word	0x0000a630
        /*0588*/ 	.word	0x00000006
        /*058c*/ 	.word	0x00018028
        /*0590*/ 	.short	0x010a
        /*0592*/ 	.byte	0x3f
	.zero		1


	//----- nvinfo : EIATTR_NUM_MBARRIERS
	.align		4
.L_37:
        /*0594*/ 	.byte	0x03, 0x38
        /*0596*/ 	.short	0x001a


	//----- nvinfo : EIATTR_EXIT_INSTR_OFFSETS
	.align		4
        /*0598*/ 	.byte	0x04, 0x1c
        /*059a*/ 	.short	(.L_39 - .L_38)


	//   ....[0]....
.L_38:
        /*059c*/ 	.word	0x000009b0


	//   ....[1]....
        /*05a0*/ 	.word	0x000091c0


	//   ....[2]....
        /*05a4*/ 	.word	0x00009200


	//   ....[3]....
        /*05a8*/ 	.word	0x00009c10


	//   ....[4]....
        /*05ac*/ 	.word	0x0000a1f0


	//----- nvinfo : EIATTR_MAX_THREADS
	.align		4
.L_39:
        /*05b0*/ 	.byte	0x04, 0x05
        /*05b2*/ 	.short	(.L_41 - .L_40)
.L_40:
        /*05b4*/ 	.word	0x00000180
        /*05b8*/ 	.word	0x00000001
        /*05bc*/ 	.word	0x00000001


	//----- nvinfo : EIATTR_CRS_STACK_SIZE
	.align		4
.L_41:
        /*05c0*/ 	.byte	0x04, 0x1e
        /*05c2*/ 	.short	(.L_43 - .L_42)
.L_42:
        /*05c4*/ 	.word	0x00000000


	//----- nvinfo : EIATTR_CBANK_PARAM_SIZE
	.align		4
.L_43:
        /*05c8*/ 	.byte	0x03, 0x19
        /*05ca*/ 	.short	0x0870


	//----- nvinfo : EIATTR_PARAM_CBANK
	.align		4
        /*05cc*/ 	.byte	0x04, 0x0a
        /*05ce*/ 	.short	(.L_45 - .L_44)
	.align		4
.L_44:
        /*05d0*/ 	.word	index@(.nv.constant0._ZN7cutlass13device_kernelINS_4fmha6kernel28FmhaKernelTmaWarpSpecializedINS1_10collective30FmhaMainloopTmaWarpSpecializedINS_12float_e4m3_tEffN4cute5tupleIJNS7_1CILi128EEESA_SA_EEENS8_IJiNS9_ILi1EEENS8_IJiiEEEEEESE_NS8_IJSC_iSD_EEENS4_13DefaultFusionEJEEENS4_15FmhaFwdEpilogueIS6_fNS8_IJNS9_ILi64EEESA_SA_EEEEENS2_23IndividualTileSchedulerEJEEEEEvNT_6ParamsE)
        /*05d4*/ 	.short	0x0210
        /*05d6*/ 	.short	0x0870


	//----- nvinfo : EIATTR_SW_WAR
	.align		4
.L_45:
        /*05d8*/ 	.byte	0x04, 0x36
        /*05da*/ 	.short	(.L_47 - .L_46)
.L_46:
        /*05dc*/ 	.word	0x00000008
.L_47:


//--------------------- .nv.callgraph             --------------------------
	.section	.nv.callgraph,"",@"SHT_CUDA_CALLGRAPH"
	.align	4
	.sectionentsize	8
	.align		4
        /*0000*/ 	.word	0x00000000
	.align		4
        /*0004*/ 	.word	0xffffffff
	.align		4
        /*0008*/ 	.word	index@(_ZN7cutlass13device_kernelINS_4fmha6kernel28FmhaKernelTmaWarpSpecializedINS1_10collective30FmhaMainloopTmaWarpSpecializedINS_12float_e4m3_tEffN4cute5tupleIJNS7_1CILi128EEESA_SA_EEENS8_IJiNS9_ILi1EEENS8_IJiiEEEEEESE_NS8_IJSC_iSD_EEENS4_13DefaultFusionEJEEENS4_15FmhaFwdEpilogueIS6_fNS8_IJNS9_ILi64EEESA_SA_EEEEENS2_23IndividualTileSchedulerEJEEEEEvNT_6ParamsE)
	.align		4
        /*000c*/ 	.word	index@(__assertfail)
	.align		4
        /*0010*/ 	.word	0x00000000
	.align		4
        /*0014*/ 	.word	0xfffffffe
	.align		4
        /*0018*/ 	.word	0x00000000
	.align		4
        /*001c*/ 	.word	0xfffffffd
	.align		4
        /*0020*/ 	.word	0x00000000
	.align		4
        /*0024*/ 	.word	0xfffffffc


//--------------------- .nv.constant4             --------------------------
	.section	.nv.constant4,"a",@progbits
	.align	8
	.align		8
.nv.constant4:
        /*0000*/ 	.dword	__assertfail
	.align		8
        /*0008*/ 	.dword	__unnamed_1
	.align		8
        /*0010*/ 	.dword	_ZN39_INTERNAL_e1f856a8_4_k_cu_0ded697b_38004cuda3std3__45__cpo5beginE
	.align		8
        /*0018*/ 	.dword	_ZN39_INTERNAL_e1f856a8_4_k_cu_0ded697b_38004cuda3std3__45__cpo3endE
	.align		8
        /*0020*/ 	.dword	_ZN39_INTERNAL_e1f856a8_4_k_cu_0ded697b_38004cuda3std3__45__cpo6cbeginE
	.align		8
        /*0028*/ 	.dword	_ZN39_INTERNAL_e1f856a8_4_k_cu_0ded697b_38004cuda3std3__45__cpo4cendE
	.align		8
        /*0030*/ 	.dword	_ZN39_INTERNAL_e1f856a8_4_k_cu_0ded697b_38004cuda3std3__441_GLOBAL__N__e1f856a8_4_k_cu_0ded697b_38006ignoreE
	.align		8
        /*0038*/ 	.dword	_ZN39_INTERNAL_e1f856a8_4_k_cu_0ded697b_38004cuda3std3__419piecewise_constructE
	.align		8
        /*0040*/ 	.dword	_ZN39_INTERNAL_e1f856a8_4_k_cu_0ded697b_38004cuda3std3__48in_placeE
	.align		8
        /*0048*/ 	.dword	_ZN39_INTERNAL_e1f856a8_4_k_cu_0ded697b_38004cuda3std6ranges3__45__cpo4swapE
	.align		8
        /*0050*/ 	.dword	_ZN39_INTERNAL_e1f856a8_4_k_cu_0ded697b_38004cuda3std6ranges3__45__cpo9iter_moveE
	.align		8
        /*0058*/ 	.dword	_ZN39_INTERNAL_e1f856a8_4_k_cu_0ded697b_38004cute7productE
	.align		8
        /*0060*/ 	.dword	_ZN39_INTERNAL_e1f856a8_4_k_cu_0ded697b_38004cute1_E
	.align		8
        /*0068*/ 	.dword	$str$24
	.align		8
        /*0070*/ 	.dword	$str$25


//--------------------- .text._ZN7cutlass13device_kernelINS_4fmha6kernel28FmhaKernelTmaWarpSpecializedINS1_10collective30FmhaMainloopTmaWarpSpecializedINS_12float_e4m3_tEffN4cute5tupleIJNS7_1CILi128EEESA_SA_EEENS8_IJiNS9_ILi1EEENS8_IJiiEEEEEESE_NS8_IJSC_iSD_EEENS4_13DefaultFusionEJEEENS4_15FmhaFwdEpilogueIS6_fNS8_IJNS9_ILi64EEESA_SA_EEEEENS2_23IndividualTileSchedulerEJEEEEEvNT_6ParamsE --------------------------
	.section	.text._ZN7cutlass13device_kernelINS_4fmha6kernel28FmhaKernelTmaWarpSpecializedINS1_10collective30FmhaMainloopTmaWarpSpecializedINS_12float_e4m3_tEffN4cute5tupleIJNS7_1CILi128EEESA_SA_EEENS8_IJiNS9_ILi1EEENS8_IJiiEEEEEESE_NS8_IJSC_iSD_EEENS4_13DefaultFusionEJEEENS4_15FmhaFwdEpilogueIS6_fNS8_IJNS9_ILi64EEESA_SA_EEEEENS2_23IndividualTileSchedulerEJEEEEEvNT_6ParamsE,"ax",@progbits
	.align	128
.text._ZN7cutlass13device_kernelINS_4fmha6kernel28FmhaKernelTmaWarpSpecializedINS1_10collective30FmhaMainloopTmaWarpSpecializedINS_12float_e4m3_tEffN4cute5tupleIJNS7_1CILi128EEESA_SA_EEENS8_IJiNS9_ILi1EEENS8_IJiiEEEEEESE_NS8_IJSC_iSD_EEENS4_13DefaultFusionEJEEENS4_15FmhaFwdEpilogueIS6_fNS8_IJNS9_ILi64EEESA_SA_EEEEENS2_23IndividualTileSchedulerEJEEEEEvNT_6ParamsE:
        .type           _ZN7cutlass13device_kernelINS_4fmha6kernel28FmhaKernelTmaWarpSpecializedINS1_10collective30FmhaMainloopTmaWarpSpecializedINS_12float_e4m3_tEffN4cute5tupleIJNS7_1CILi128EEESA_SA_EEENS8_IJiNS9_ILi1EEENS8_IJiiEEEEEESE_NS8_IJSC_iSD_EEENS4_13DefaultFusionEJEEENS4_15FmhaFwdEpilogueIS6_fNS8_IJNS9_ILi64EEESA_SA_EEEEENS2_23IndividualTileSchedulerEJEEEEEvNT_6ParamsE,@function
        .size           _ZN7cutlass13device_kernelINS_4fmha6kernel28FmhaKernelTmaWarpSpecializedINS1_10collective30FmhaMainloopTmaWarpSpecializedINS_12float_e4m3_tEffN4cute5tupleIJNS7_1CILi128EEESA_SA_EEENS8_IJiNS9_ILi1EEENS8_IJiiEEEEEESE_NS8_IJSC_iSD_EEENS4_13DefaultFusionEJEEENS4_15FmhaFwdEpilogueIS6_fNS8_IJNS9_ILi64EEESA_SA_EEEEENS2_23IndividualTileSchedulerEJEEEEEvNT_6ParamsE,(.L_x_107 - _ZN7cutlass13device_kernelINS_4fmha6kernel28FmhaKernelTmaWarpSpecializedINS1_10collective30FmhaMainloopTmaWarpSpecializedINS_12float_e4m3_tEffN4cute5tupleIJNS7_1CILi128EEESA_SA_EEENS8_IJiNS9_ILi1EEENS8_IJiiEEEEEESE_NS8_IJSC_iSD_EEENS4_13DefaultFusionEJEEENS4_15FmhaFwdEpilogueIS6_fNS8_IJNS9_ILi64EEESA_SA_EEEEENS2_23IndividualTileSchedulerEJEEEEEvNT_6ParamsE)
        .other          _ZN7cutlass13device_kernelINS_4fmha6kernel28FmhaKernelTmaWarpSpecializedINS1_10collective30FmhaMainloopTmaWarpSpecializedINS_12float_e4m3_tEffN4cute5tupleIJNS7_1CILi128EEESA_SA_EEENS8_IJiNS9_ILi1EEENS8_IJiiEEEEEESE_NS8_IJSC_iSD_EEENS4_13DefaultFusionEJEEENS4_15FmhaFwdEpilogueIS6_fNS8_IJNS9_ILi64EEESA_SA_EEEEENS2_23IndividualTileSchedulerEJEEEEEvNT_6ParamsE,@"STO_CUDA_ENTRY STV_DEFAULT"
_ZN7cutlass13device_kernelINS_4fmha6kernel28FmhaKernelTmaWarpSpecializedINS1_10collective30FmhaMainloopTmaWarpSpecializedINS_12float_e4m3_tEffN4cute5tupleIJNS7_1CILi128EEESA_SA_EEENS8_IJiNS9_ILi1EEENS8_IJiiEEEEEESE_NS8_IJSC_iSD_EEENS4_13DefaultFusionEJEEENS4_15FmhaFwdEpilogueIS6_fNS8_IJNS9_ILi64EEESA_SA_EEEEENS2_23IndividualTileSchedulerEJEEEEEvNT_6ParamsE:
[----:B------:R-:W1:Y:S01]  /*0000*/  LDC R1, c[0x0][0x28] ;  /* 0x00000a00ff017b82 */ /* 0x000e620000000800 */
[----:B------:R-:W2:Y:S01]  /*0010*/  S2R R0, SR_TID.X ;  /* 0x0000000000007919 */ /* 0x000ea20000002100 */
[----:B------:R-:W-:Y:S01]  /*0020*/  ELECT P1, URZ, PT ;  /* 0x00000000003f782f */ /* 0x000fe20003820000 */
[----:B------:R-:W-:Y:S01]  /*0030*/  BSSY B0, `(.L_x_0) ;  /* 0x0000017000007945 */ /* 0x000fe20003800000 */
[----:B--2---:R-:W-:-:S05]  /*0040*/  SHF.R.U32.HI R2, RZ, 0x5, R0 ;  /* 0x00000005ff027819 */ /* 0x004fca0000011600 */
[----:B------:R-:W2:Y:S02]  /*0050*/  SHFL.IDX PT, R3, R2, RZ, 0x1f ;  /* 0x00001fff02037589 */ /* 0x000ea400000e0000 */
[----:B--2---:R-:W-:Y:S02]  /*0060*/  R2UR UR4, R3 ;  /* 0x00000000030472ca */ /* 0x004fe400000e0000 */
[----:B------:R-:W-:-:S06]  /*0070*/  SHF.R.U32.HI R3, RZ, 0x7, R0 ;  /* 0x00000007ff037819 */ /* 0x000fcc0000011600 */
[----:B------:R-:W2:Y:S05]  /*0080*/  SHFL.IDX PT, R3, R3, RZ, 0x1f ;  /* 0x00001fff03037589 */ /* 0x000eaa00000e0000 */
[----:B------:R-:W-:Y:S02]  /*0090*/  USHF.R.S32.HI UR5, URZ, 0x1f, UR4 ;  /* 0x0000001f3f057899 */ /* 0x000fe40008011404 */
[----:B------:R-:W-:Y:S02]  /*00a0*/  ISETP.NE.OR P0, PT, RZ, UR4, !P1 ;  /* 0x00000004ff007c0c */ /* 0x000fe4000cf05670 */
[----:B------:R-:W-:-:S04]  /*00b0*/  ULEA.HI UR5, UR5, UR4, URZ, 0x2 ;  /* 0x0000000405057291 */ /* 0x000fc8000f8f103f */
[----:B------:R-:W-:-:S04]  /*00c0*/  ULOP3.LUT UR5, UR5, 0xfffffffc, URZ, 0xc0, !UPT ;  /* 0xfffffffc05057892 */ /* 0x000fc8000f8ec03f */
[----:B------:R-:W-:-:S03]  /*00d0*/  UIADD3 UR7, UR4, -UR5, URZ ;  /* 0x8000000504077290 */ /* 0x000fc6000fffe03f */
[----:B-1----:R-:W-:Y:S09]  /*00e0*/  @P0 BRA `(.L_x_1) ;  /* 0x00000000002c0947 */ /* 0x002ff20003800000 */
[----:B------:R-:W-:Y:S02]  /*00f0*/  ULDC.64 UR4, c[0x0][0x198] ;  /* 0x0000660000047ab9 */ /* 0x000fe40000000a00 */
[----:B------:R-:W-:Y:S02]  /*0100*/  UIADD3 UR8, UP0, UR4, 0xf0, URZ ;  /* 0x000000f004087890 */ /* 0x000fe4000ff1e03f */
[----:B------:R-:W-:Y:S02]  /*0110*/  UIADD3 UR10, UP1, UR4, 0x1f0, URZ ;  /* 0x000001f0040a7890 */ /* 0x000fe4000ff3e03f */
[----:B------:R-:W-:Y:S02]  /*0120*/  UIADD3 UR4, UP2, UR4, 0x2f0, URZ ;  /* 0x000002f004047890 */ /* 0x000fe4000ff5e03f */
[----:B------:R-:W-:Y:S02]  /*0130*/  UIADD3.X UR9, URZ, UR5, URZ, UP0, !UPT ;  /* 0x000000053f097290 */ /* 0x000fe400087fe43f */
[----:B------:R-:W-:-:S02]  /*0140*/  UIADD3.X UR11, URZ, UR5, URZ, UP1, !UPT ;  /* 0x000000053f0b7290 */ /* 0x000fc40008ffe43f */
[----:B------:R-:W-:-:S05]  /*0150*/  UIADD3.X UR5, URZ, UR5, URZ, UP2, !UPT ;  /* 0x000000053f057290 */ /* 0x000fca00097fe43f */
[----:B------:R1:W-:Y:S02]  /*0160*/  UTMACCTL.PF [UR8] ;  /* 0x00000000080079b9 */ /* 0x0003e40008040000 */
[----:B------:R1:W-:Y:S02]  /*0170*/  UTMACCTL.PF [UR10] ;  /* 0x000000000a0079b9 */ /* 0x0003e40008040000 */
[----:B------:R1:W-:Y:S02]  /*0180*/  UTMACCTL.PF [UR4] ;  /* 0x00000000040079b9 */ /* 0x0003e40008040000 */
[----:B-1----:R-:W-:Y:S01]  /*0190*/  NOP ;  /* 0x0000000000007918 */ /* 0x002fe20000000000 */
.L_x_1:
[----:B------:R-:W-:Y:S05]  /*01a0*/  BSYNC B0 ;  /* 0x0000000000007941 */ /* 0x000fea0003800000 */
.L_x_0:
[----:B------:R-:W1:Y:S01]  /*01b0*/  SHFL.IDX PT, R4, R2, RZ, 0x1f ;  /* 0x00001fff02047589 */ /* 0x000e6200000e0000 */
[----:B--2---:R-:W-:Y:S01]  /*01c0*/  R2UR UR37, R3 ;  /* 0x00000000032572ca */ /* 0x004fe200000e0000 */
[----:B------:R-:W-:-:S12]  /*01d0*/  UISETP.NE.AND UP0, UPT, UR7, 0x1, UPT ;  /* 0x000000010700788c */ /* 0x000fd8000bf05270 */
[----:B------:R-:W-:Y:S02]  /*01e0*/  UIADD3 UR10, UR37, -0x1, URZ ;  /* 0xffffffff250a7890 */ /* 0x000fe4000fffe03f */
[----:B------:R-:W-:Y:S02]  /*01f0*/  UISETP.EQ.AND UP0, UPT, UR37, URZ, !UP0 ;  /* 0x0000003f2500728c */ /* 0x000fe4000c702270 */
[----:B------:R-:W-:Y:S02]  /*0200*/  UISETP.GE.U32.AND UP1, UPT, UR10, 0x4, UPT ;  /* 0x000000040a00788c */ /* 0x000fe4000bf26070 */
[----:B------:R-:W-:Y:S01]  /*0210*/  USEL UR6, URZ, 0x1, !UP0 ;  /* 0x000000013f067887 */ /* 0x000fe2000c000000 */
[----:B-1----:R-:W-:-:S03]  /*0220*/  ISETP.NE.AND P0, PT, R4, RZ, PT ;  /* 0x000000ff0400720c */ /* 0x002fc60003f05270 */
[----:B------:R-:W-:-:S10]  /*0230*/  USEL UR6, UR6, 0x2, UP1 ;  /* 0x0000000206067887 */ /* 0x000fd40008800000 */
[----:B------:R-:W-:Y:S05]  /*0240*/  @P0 BRA `(.L_x_2) ;  /* 0x0000000000480947 */ /* 0x000fea0003800000 */
[----:B------:R-:W1:Y:S01]  /*0250*/  S2UR UR11, SR_CgaCtaId ;  /* 0x00000000000b79c3 */ /* 0x000e620000008800 */
[----:B------:R-:W-:Y:S01]  /*0260*/  UMOV UR4, 0x400 ;  /* 0x0000040000047882 */ /* 0x000fe20000000000 */
[----:B------:R-:W-:Y:S01]  /*0270*/  UMOV UR5, 0x1 ;  /* 0x0000000100057882 */ /* 0x000fe20000000000 */
[----:B------:R-:W-:Y:S01]  /*0280*/  UMOV UR8, 0x80 ;  /* 0x0000008000087882 */ /* 0x000fe20000000000 */
[----:B------:R-:W-:Y:S01]  /*0290*/  ELECT P0, URZ, PT ;  /* 0x00000000003f782f */ /* 0x000fe20003800000 */
[----:B------:R-:W-:-:S04]  /*02a0*/  UIADD3 UR8, -UR8, 0x100000, URZ ;  /* 0x0010000008087890 */ /* 0x000fc8000fffe13f */
[----:B------:R-:W-:Y:S02]  /*02b0*/  USHF.L.U32 UR9, UR8, 0xb, URZ ;  /* 0x0000000b08097899 */ /* 0x000fe4000800063f */
[----:B------:R-:W-:Y:S02]  /*02c0*/  USHF.L.U32 UR8, UR8, 0x1, URZ ;  /* 0x0000000108087899 */ /* 0x000fe4000800063f */
[----:B-1----:R-:W-:Y:S02]  /*02d0*/  ULEA UR11, UR11, UR4, 0x18 ;  /* 0x000000040b0b7291 */ /* 0x002fe4000f8ec03f */
[----:B------:R-:W-:-:S04]  /*02e0*/  UIADD3 UR4, -UR5, 0x100000, URZ ;  /* 0x0010000005047890 */ /* 0x000fc8000fffe13f */
[----:B------:R-:W-:Y:S02]  /*02f0*/  USHF.L.U32 UR5, UR4, 0xb, URZ ;  /* 0x0000000b04057899 */ /* 0x000fe4000800063f */
[----:B------:R-:W-:Y:S01]  /*0300*/  USHF.L.U32 UR4, UR4, 0x1, URZ ;  /* 0x0000000104047899 */ /* 0x000fe2000800063f */
[----:B------:R-:W1:Y:S11]  /*0310*/  FENCE.VIEW.ASYNC.S ;  /* 0x00000000000073c6 */ /* 0x000e760000000000 */
[----:B-1----:R1:W2:Y:S01]  /*0320*/  SYNCS.EXCH.64 URZ, [UR11+0x18050], UR4 ;  /* 0x018050040b3f75b2 */ /* 0x0022a20008000100 */
[----:B------:R1:W3:Y:S01]  /*0330*/  SYNCS.EXCH.64 URZ, [UR11+0x18060], UR8 ;  /* 0x018060080b3f75b2 */ /* 0x0002e20008000100 */
[----:B------:R1:W4:Y:S01]  /*0340*/  SYNCS.EXCH.64 URZ, [UR11+0x18058], UR4 ;  /* 0x018058040b3f75b2 */ /* 0x0003220008000100 */
[----:B------:R1:W1:Y:S01]  /*0350*/  SYNCS.EXCH.64 URZ, [UR11+0x18068], UR8 ;  /* 0x018068080b3f75b2 */ /* 0x0002620008000100 */
[----:B------:R-:W-:Y:S01]  /*0360*/  NOP ;  /* 0x0000000000007918 */ /* 0x000fe20000000000 */
.L_x_2:
[----:B------:R-:W5:Y:S01]  /*0370*/  SHFL.IDX PT, R3, R2, RZ, 0x1f ;  /* 0x00001fff02037589 */ /* 0x000f6200000e0000 */
[----:B------:R-:W-:Y:S01]  /*0380*/  NOP ;  /* 0x0000000000007918 */ /* 0x000fe20000000000 */
[----:B-----5:R-:W-:-:S13]  /*0390*/  ISETP.NE.AND P0, PT, R3, RZ, PT ;  /* 0x000000ff0300720c */ /* 0x020fda0003f05270 */
[----:B------:R-:W-:Y:S05]  /*03a0*/  @P0 BRA `(.L_x_3) ;  /* 0x0000000000600947 */ /* 0x000fea0003800000 */
[----:B-1----:R-:W1:Y:S01]  /*03b0*/  S2UR UR5, SR_CgaCtaId ;  /* 0x00000000000579c3 */ /* 0x002e620000008800 */
[----:B------:R-:W-:Y:S01]  /*03c0*/  UMOV UR4, 0x400 ;  /* 0x0000040000047882 */ /* 0x000fe20000000000 */
[----:B------:R-:W-:Y:S01]  /*03d0*/  UMOV UR8, 0x1 ;  /* 0x0000000100087882 */ /* 0x000fe20000000000 */
[----:B------:R-:W-:Y:S01]  /*03e0*/  UMOV UR12, 0x100 ;  /* 0x00000100000c7882 */ /* 0x000fe20000000000 */
[----:B------:R-:W-:-:S04]  /*03f0*/  UIADD3 UR8, -UR8, 0x100000, URZ ;  /* 0x0010000008087890 */ /* 0x000fc8000fffe13f */
[----:B------:R-:W-:Y:S02]  /*0400*/  USHF.L.U32 UR9, UR8, 0xb, URZ ;  /* 0x0000000b08097899 */ /* 0x000fe4000800063f */
[----:B------:R-:W-:Y:S01]  /*0410*/  USHF.L.U32 UR8, UR8, 0x1, URZ ;  /* 0x0000000108087899 */ /* 0x000fe2000800063f */
[----:B------:R-:W-:Y:S01]  /*0420*/  ELECT P0, URZ, PT ;  /* 0x00000000003f782f */ /* 0x000fe20003800000 */
[----:B-1----:R-:W-:Y:S02]  /*0430*/  ULEA UR11, UR5, UR4, 0x18 ;  /* 0x00000004050b7291 */ /* 0x002fe4000f8ec03f */
[----:B------:R-:W-:-:S04]  /*0440*/  UIADD3 UR4, -UR12, 0x100000, URZ ;  /* 0x001000000c047890 */ /* 0x000fc8000fffe13f */
[----:B------:R-:W-:Y:S02]  /*0450*/  USHF.L.U32 UR5, UR4, 0xb, URZ ;  /* 0x0000000b04057899 */ /* 0x000fe4000800063f */
[----:B------:R-:W-:Y:S01]  /*0460*/  USHF.L.U32 UR4, UR4, 0x1, URZ ;  /* 0x0000000104047899 */ /* 0x000fe2000800063f */
[----:B------:R-:W1:Y:S03]  /*0470*/  FENCE.VIEW.ASYNC.S ;  /* 0x00000000000073c6 */ /* 0x000e660000000000 */
[----:B-1----:R1:W1:Y:S08]  /*0480*/  SYNCS.EXCH.64 URZ, [UR11+0x18000], UR8 ;  /* 0x018000080b3f75b2 */ /* 0x0022700008000100 */
[----:B------:R1:W1:Y:S01]  /*0490*/  SYNCS.EXCH.64 URZ, [UR11+0x18028], UR4 ;  /* 0x018028040b3f75b2 */ /* 0x0002620008000100 */
        /* <DEDUP_REMOVED lines=8> */
[----:B------:R-:W-:Y:S01]  /*0520*/  NOP ;  /* 0x0000000000007918 */ /* 0x000fe20000000000 */
.L_x_3:
        /* <DEDUP_REMOVED lines=21> */
[----:B------:R-:W-:Y:S01]  /*0680*/  NOP ;  /* 0x0000000000007918 */ /* 0x000fe20000000000 */
.L_x_4:
[----:B------:R-:W5:Y:S01]  /*0690*/  SHFL.IDX PT, R3, R2, RZ, 0x1f ;  /* 0x00001fff02037589 */ /* 0x000f6200000e0000 */
[----:B------:R-:W-:Y:S01]  /*06a0*/  ELECT P0, URZ, PT ;  /* 0x00000000003f782f */ /* 0x000fe20003800000 */
[----:B------:R-:W-:Y:S01]  /*06b0*/  NOP ;  /* 0x0000000000007918 */ /* 0x000fe20000000000 */
[----:B-1----:R-:W-:Y:S02]  /*06c0*/  UMOV UR4, 0x80 ;  /* 0x0000008000047882 */ /* 0x002fe40000000000 */
[C---:B-----5:R-:W-:Y:S02]  /*06d0*/  ISETP.NE.OR P0, PT, R3.reuse, RZ, !P0 ;  /* 0x000000ff0300720c */ /* 0x060fe40004705670 */
[----:B------:R-:W-:-:S11]  /*06e0*/  ISETP.NE.AND P2, PT, R3, RZ, PT ;  /* 0x000000ff0300720c */ /* 0x000fd60003f45270 */
[----:B------:R-:W-:Y:S01]  /*06f0*/  VOTEU.ALL UP0, P0 ;  /* 0x00000000003f7886 */ /* 0x000fe20000000000 */
[----:B------:R-:W-:Y:S01]  /*0700*/  VOTEU.ALL UP2, P0 ;  /* 0x00000000003f7886 */ /* 0x000fe20000040000 */
[----:B------:R-:W-:Y:S01]  /*0710*/  VOTEU.ALL UP3, P0 ;  /* 0x00000000003f7886 */ /* 0x000fe20000060000 */
[----:B------:R-:W-:Y:S02]  /*0720*/  VOTEU.ALL UP4, P0 ;  /* 0x00000000003f7886 */ /* 0x000fe40000080000 */
[----:B------:R-:W1:Y:S01]  /*0730*/  @!UP0 S2UR UR9, SR_CgaCtaId ;  /* 0x00000000000989c3 */ /* 0x000e620000008800 */
[----:B------:R-:W-:Y:S01]  /*0740*/  @!UP0 UMOV UR8, 0x400 ;  /* 0x0000040000088882 */ /* 0x000fe20000000000 */
[----:B------:R-:W-:-:S04]  /*0750*/  @!UP0 UIADD3 UR4, -UR4, 0x100000, URZ ;  /* 0x0010000004048890 */ /* 0x000fc8000fffe13f */
[----:B------:R-:W-:Y:S02]  /*0760*/  @!UP0 USHF.L.U32 UR5, UR4, 0xb, URZ ;  /* 0x0000000b04058899 */ /* 0x000fe4000800063f */
[----:B------:R-:W-:Y:S02]  /*0770*/  @!UP0 USHF.L.U32 UR4, UR4, 0x1, URZ ;  /* 0x0000000104048899 */ /* 0x000fe4000800063f */
[----:B-1----:R-:W-:Y:S01]  /*0780*/  @!UP0 ULEA UR8, UR9, UR8, 0x18 ;  /* 0x0000000809088291 */ /* 0x002fe2000f8ec03f */
[----:B------:R-:W-:Y:S01]  /*0790*/  VOTEU.ALL UP0, P0 ;  /* 0x00000000003f7886 */ /* 0x000fe20000000000 */
[----:B------:R-:W1:Y:S10]  /*07a0*/  FENCE.VIEW.ASYNC.S ;  /* 0x00000000000073c6 */ /* 0x000e740000000000 */
[----:B-1----:R1:W1:Y:S01]  /*07b0*/  @!UP0 SYNCS.EXCH.64 URZ, [UR8+0x18090], UR4 ;  /* 0x01809004083f85b2 */ /* 0x0022620008000100 */
[----:B------:R1:W1:Y:S01]  /*07c0*/  @!UP2 SYNCS.EXCH.64 URZ, [UR8+0x18098], UR4 ;  /* 0x01809804083fa5b2 */ /* 0x0002620008000100 */
[----:B------:R1:W1:Y:S01]  /*07d0*/  @!UP3 SYNCS.EXCH.64 URZ, [UR8+0x180a0], UR4 ;  /* 0x0180a004083fb5b2 */ /* 0x0002620008000100 */
[----:B------:R1:W1:Y:S01]  /*07e0*/  @!UP4 SYNCS.EXCH.64 URZ, [UR8+0x180a8], UR4 ;  /* 0x0180a804083fc5b2 */ /* 0x0002620008000100 */
[----:B------:R-:W-:Y:S01]  /*07f0*/  NOP ;  /* 0x0000000000007918 */ /* 0x000fe20000000000 */
[----:B------:R-:W-:Y:S05]  /*0800*/  @P2 BRA `(.L_x_5) ;  /* 0x0000000000482947 */ /* 0x000fea0003800000 */
[----:B-1----:R-:W1:Y:S01]  /*0810*/  S2UR UR5, SR_CgaCtaId ;  /* 0x00000000000579c3 */ /* 0x002e620000008800 */
[----:B------:R-:W-:Y:S01]  /*0820*/  UMOV UR4, 0x400 ;  /* 0x0000040000047882 */ /* 0x000fe20000000000 */
[----:B------:R-:W-:Y:S01]  /*0830*/  UMOV UR8, 0x20 ;  /* 0x0000002000087882 */ /* 0x000fe20000000000 */
[----:B------:R-:W-:Y:S01]  /*0840*/  UMOV UR9, 0x80 ;  /* 0x0000008000097882 */ /* 0x000fe20000000000 */
[----:B------:R-:W-:Y:S01]  /*0850*/  ELECT P0, URZ, PT ;  /* 0x00000000003f782f */ /* 0x000fe20003800000 */
[----:B-1----:R-:W-:Y:S02]  /*0860*/  ULEA UR11, UR5, UR4, 0x18 ;  /* 0x00000004050b7291 */ /* 0x002fe4000f8ec03f */
[----:B------:R-:W-:-:S04]  /*0870*/  UIADD3 UR4, -UR8, 0x100000, URZ ;  /* 0x0010000008047890 */ /* 0x000fc8000fffe13f */
[----:B------:R-:W-:Y:S02]  /*0880*/  USHF.L.U32 UR5, UR4, 0xb, URZ ;  /* 0x0000000b04057899 */ /* 0x000fe4000800063f */
[----:B------:R-:W-:Y:S02]  /*0890*/  USHF.L.U32 UR4, UR4, 0x1, URZ ;  /* 0x0000000104047899 */ /* 0x000fe4000800063f */
        /* <DEDUP_REMOVED lines=9> */
.L_x_5:
[----:B------:R-:W-:Y:S01]  /*0930*/  ISETP.NE.AND P0, PT, RZ, UR37, PT ;  /* 0x00000025ff007c0c */ /* 0x000fe2000bf05270 */
[----:B------:R-:W-:Y:S01]  /*0940*/  IMAD.U32 R2, RZ, RZ, UR7 ;  /* 0x00000007ff027e24 */ /* 0x000fe2000f8e00ff */
[----:B------:R-:W-:Y:S01]  /*0950*/  NOP ;  /* 0x0000000000007918 */ /* 0x000fe20000000000 */
[----:B-1234-:R-:W-:Y:S03]  /*0960*/  BAR.SYNC.DEFER_BLOCKING 0x0 ;  /* 0x0000000000007b1d */ /* 0x01efe60000010000 */
[----:B------:R-:W-:-:S07]  /*0970*/  ISETP.EQ.AND P2, PT, R2, 0x1, P1 ;  /* 0x000000010200780c */ /* 0x000fce0000f42270 */
[----:B------:R-:W-:Y:S06]  /*0980*/  @!P0 BRA `(.L_x_6) ;  /* 0x0000008800108947 */ /* 0x000fec0003800000 */
[----:B------:R-:W-:-:S06]  /*0990*/  UISETP.GT.U32.AND UP0, UPT, UR10, 0x3, UPT ;  /* 0x000000030a00788c */ /* 0x000fcc000bf04070 */
[----:B------:R-:W-:-:S13]  /*09a0*/  PLOP3.LUT P0, PT, PT, PT, UP0, 0x80, 0x0 ;  /* 0x000000000000781c */ /* 0x000fda0003f0f008 */
[----:B------:R-:W-:Y:S05]  /*09b0*/  @P0 EXIT ;  /* 0x000000000000094d */ /* 0x000fea0003800000 */
.L_x_7:
[----:B------:R-:W-:-:S08]  /*09c0*/  NOP ;  /* 0x0000000000007918 */ /* 0x000fd00000000000 */
[----:B------:R-:W1:Y:S02]  /*09d0*/  USETMAXREG.TRY_ALLOC.CTAPOOL UP0, 0xf0 ;  /* 0x000000f0000079c8 */ /* 0x000e640008000600 */
[----:B-1----:R-:W-:-:S13]  /*09e0*/  PLOP3.LUT P0, PT, PT, PT, UP0, 0x80, 0x0 ;  /* 0x000000000000781c */ /* 0x002fda0003f0f008 */
[----:B------:R-:W-:Y:S05]  /*09f0*/  @!P0 BRA `(.L_x_7) ;  /* 0xfffffffc00f08947 */ /* 0x000fea000383ffff */
[----:B------:R-:W-:Y:S01]  /*0a00*/  UISETP.NE.AND UP0, UPT, UR37, 0x1, UPT ;  /* 0x000000012500788c */ /* 0x000fe2000bf05270 */
[----:B------:R-:W1:Y:S01]  /*0a10*/  S2UR UR42, SR_CTAID.X ;  /* 0x00000000002a79c3 */ /* 0x000e620000002500 */
[----:B------:R-:W-:Y:S01]  /*0a20*/  UMOV UR4, URZ ;  /* 0x0000003f00047c82 */ /* 0x000fe20008000000 */
[----:B------:R-:W-:-:S03]  /*0a30*/  UMOV UR5, URZ ;  /* 0x0000003f00057c82 */ /* 0x000fc60008000000 */
[----:B------:R-:W-:-:S13]  /*0a40*/  PLOP3.LUT P0, PT, PT, PT, UP0, 0x80, 0x0 ;  /* 0x000000000000781c */ /* 0x000fda0003f0f008 */
[----:B------:R-:W-:Y:S05]  /*0a50*/  @!P0 BRA `(.L_x_8) ;  /* 0x00000000003c8947 */ /* 0x000fea0003800000 */
[----:B------:R-:W-:Y:S01]  /*0a60*/  UISETP.NE.AND UP0, UPT, UR37, 0x2, UPT ;  /* 0x000000022500788c */ /* 0x000fe2000bf05270 */
[----:B------:R-:W-:-:S05]  /*0a70*/  UMOV UR5, 0x1 ;  /* 0x0000000100057882 */ /* 0x000fca0000000000 */
[----:B------:R-:W-:-:S13]  /*0a80*/  PLOP3.LUT P1, PT, PT, PT, UP0, 0x80, 0x0 ;  /* 0x000000000000781c */ /* 0x000fda0003f2f008 */
[----:B------:R-:W-:Y:S05]  /*0a90*/  @!P1 BRA `(.L_x_8) ;  /* 0x00000000002c9947 */ /* 0x000fea0003800000 */
[----:B------:R-:W-:-:S06]  /*0aa0*/  UISETP.NE.AND UP0, UPT, UR37, 0x3, UPT ;  /* 0x000000032500788c */ /* 0x000fcc000bf05270 */
[----:B------:R-:W-:-:S13]  /*0ab0*/  PLOP3.LUT P1, PT, PT, PT, UP0, 0x80, 0x0 ;  /* 0x000000000000781c */ /* 0x000fda0003f2f008 */
[----:B------:R-:W-:Y:S05]  /*0ac0*/  @!P1 BRA `(.L_x_9) ;  /* 0x0000000000189947 */ /* 0x000fea0003800000 */
[----:B------:R-:W-:-:S11]  /*0ad0*/  UISETP.NE.AND UP0, UPT, UR37, 0x4, UPT ;  /* 0x000000042500788c */ /* 0x000fd6000bf05270 */
[----:B------:R-:W-:Y:S01]  /*0ae0*/  @!UP0 UMOV UR4, 0x1 ;  /* 0x0000000100048882 */ /* 0x000fe20000000000 */
[----:B------:R-:W-:Y:S01]  /*0af0*/  @!UP0 UMOV UR5, 0x1 ;  /* 0x0000000100058882 */ /* 0x000fe20000000000 */
[----:B------:R-:W-:Y:S01]  /*0b00*/  @UP0 UMOV UR4, URZ ;  /* 0x0000003f00040c82 */ /* 0x000fe20008000000 */
[----:B------:R-:W-:Y:S01]  /*0b10*/  @UP0 UMOV UR5, URZ ;  /* 0x0000003f00050c82 */ /* 0x000fe20008000000 */
[----:B------:R-:W-:Y:S05]  /*0b20*/  BRA `(.L_x_8) ;  /* 0x0000000000087947 */ /* 0x000fea0003800000 */
.L_x_9:
[----:B------:R-:W-:Y:S01]  /*0b30*/  UMOV UR4, 0x1 ;  /* 0x0000000100047882 */ /* 0x000fe20000000000 */
[----:B------:R-:W-:-:S05]  /*0b40*/  UMOV UR5, URZ ;  /* 0x0000003f00057c82 */ /* 0x000fca0008000000 */
.L_x_8:
[----:B------:R-:W-:Y:S05]  /*0b50*/  @!P0 BRA `(.L_x_10) ;  /* 0x00000000003c8947 */ /* 0x000fea0003800000 */
[----:B------:R-:W-:-:S06]  /*0b60*/  UISETP.NE.AND UP0, UPT, UR37, 0x2, UPT ;  /* 0x000000022500788c */ /* 0x000fcc000bf05270 */
[----:B------:R-:W-:-:S13]  /*0b70*/  PLOP3.LUT P0, PT, PT, PT, UP0, 0x80, 0x0 ;  /* 0x000000000000781c */ /* 0x000fda0003f0f008 */
[----:B------:R-:W-:Y:S05]  /*0b80*/  @!P0 BRA `(.L_x_11) ;  /* 0x0000000000288947 */ /* 0x000fea0003800000 */
[----:B------:R-:W-:-:S06]  /*0b90*/  UISETP.NE.AND UP0, UPT, UR37, 0x3, UPT ;  /* 0x000000032500788c */ /* 0x000fcc000bf05270 */
[----:B------:R-:W-:-:S13]  /*0ba0*/  PLOP3.LUT P0, PT, PT, PT, UP0, 0x80, 0x0 ;  /* 0x000000000000781c */ /* 0x000fda0003f0f008 */
[----:B------:R-:W-:Y:S05]  /*0bb0*/  @!P0 BRA `(.L_x_12) ;  /* 0x0000000000148947 */ /* 0x000fea0003800000 */
[----:B------:R-:W-:-:S06]  /*0bc0*/  UISETP.NE.AND UP0, UPT, UR37, 0x4, UPT ;  /* 0x000000042500788c */ /* 0x000fcc000bf05270 */
[----:B------:R-:W-:-:S13]  /*0bd0*/  PLOP3.LUT P0, PT, PT, PT, UP0, 0x80, 0x0 ;  /* 0x000000000000781c */ /* 0x000fda0003f0f008 */
[----:B------:R-:W-:Y:S05]  /*0be0*/  @P0 BRA `(.L_x_13) ;  /* 0x00000000001c0947 */ /* 0x000fea0003800000 */
[----:B-1----:R-:W-:Y:S01]  /*0bf0*/  ULEA UR42, UR42, 0x3, 0x1 ;  /* 0x000000032a2a7891 */ /* 0x002fe2000f8e083f */
[----:B------:R-:W-:Y:S11]  /*0c00*/  BRA `(.L_x_13) ;  /* 0x0000000000147947 */ /* 0x000ff60003800000 */
.L_x_12:
[----:B-1----:R-:W-:Y:S01]  /*0c10*/  ULEA UR42, UR42, 0x2, 0x1 ;  /* 0x000000022a2a7891 */ /* 0x002fe2000f8e083f */
[----:B------:R-:W-:Y:S11]  /*0c20*/  BRA `(.L_x_13) ;  /* 0x00000000000c7947 */ /* 0x000ff60003800000 */
.L_x_11:
[----:B-1----:R-:W-:Y:S01]  /*0c30*/  ULEA UR42, UR42, 0x1, 0x1 ;  /* 0x000000012a2a7891 */ /* 0x002fe2000f8e083f */
[----:B------:R-:W-:Y:S11]  /*0c40*/  BRA `(.L_x_13) ;  /* 0x0000000000047947 */ /* 0x000ff60003800000 */
.L_x_10:
[----:B-1----:R-:W-:-:S12]  /*0c50*/  USHF.L.U32 UR42, UR42, 0x1, URZ ;  /* 0x000000012a2a7899 */ /* 0x002fd8000800063f */
.L_x_13:
[----:B------:R-:W-:-:S04]  /*0c60*/  ULOP3.LUT UR7, UR6, 0x1, URZ, 0xfc, !UPT ;  /* 0x0000000106077892 */ /* 0x000fc8000f8efc3f */
[----:B------:R-:W-:-:S06]  /*0c70*/  UISETP.NE.AND UP0, UPT, UR7, 0x3, UPT ;  /* 0x000000030700788c */ /* 0x000fcc000bf05270 */
[----:B------:R-:W-:-:S13]  /*0c80*/  PLOP3.LUT P0, PT, PT, PT, UP0, 0x80, 0x0 ;  /* 0x000000000000781c */ /* 0x000fda0003f0f008 */
[----:B------:R-:W-:Y:S05]  /*0c90*/  @!P0 BRA `(.L_x_14) ;  /* 0x0000000000048947 */ /* 0x000fea0003800000 */
[----:B-1----:R-:W-:Y:S01]  /*0ca0*/  BPT.TRAP 0x1 ;  /* 0x000000040000795c */ /* 0x002fe20000300000 */
.L_x_14:
[----:B------:R-:W2:Y:S01]  /*0cb0*/  S2UR UR7, SR_CgaCtaId ;  /* 0x00000000000779c3 */ /* 0x000ea20000008800 */
[----:B------:R-:W-:Y:S01]  /*0cc0*/  UMOV UR36, 0x400 ;  /* 0x0000040000247882 */ /* 0x000fe20000000000 */
[----:B------:R-:W-:-:S05]  /*0cd0*/  IMAD.U32 R2, RZ, RZ, UR4 ;  /* 0x00000004ff027e24 */ /* 0x000fca000f8e00ff */
[----:B------:R-:W-:Y:S01]  /*0ce0*/  SHF.L.U32 R2, R2, 0x1f, RZ ;  /* 0x0000001f02027819 */ /* 0x000fe200000006ff */
[----:B--2---:R-:W-:-:S04]  /*0cf0*/  ULEA UR36, UR7, UR36, 0x18 ;  /* 0x0000002407247291 */ /* 0x004fc8000f8ec03f */
[----:B------:R-:W-:-:S09]  /*0d00*/  ULEA UR7, UR5, UR36, 0x3 ;  /* 0x0000002405077291 */ /* 0x000fd2000f8e183f */
[----:B------:R-:W2:Y:S02]  /*0d10*/  SYNCS.PHASECHK.TRANS64.TRYWAIT P1, [UR7+0x18050], R2 ;  /* 0x01805002ff0075a7 */ /* 0x000ea40008020147 */
[----:B--2---:R-:W-:Y:S05]  /*0d20*/  @!P1 BRA `(.L_x_15) ;  /* 0x0000009400349947 */ /* 0x004fea0003800000 */
.L_x_90:
[----:B------:R-:W-:Y:S05]  /*0d30*/  @!P0 BRA `(.L_x_16) ;  /* 0x0000000000048947 */ /* 0x000fea0003800000 */
[----:B-1----:R-:W-:Y:S01]  /*0d40*/  BPT.TRAP 0x1 ;  /* 0x000000040000795c */ /* 0x002fe20000300000 */
.L_x_16:
[----:B--2---:R-:W-:Y:S01]  /*0d50*/  SHF.L.U32 R2, RZ, 0x1f, RZ ;  /* 0x0000001fff027819 */ /* 0x004fe200000006ff */
[----:B------:R-:W-:Y:S01]  /*0d60*/  UIADD3 UR22, UR36, 0x18090, URZ ;  /* 0x0001809024167890 */ /* 0x000fe2000fffe03f */
[----:B------:R-:W-:Y:S02]  /*0d70*/  ISETP.NE.AND P2, PT, RZ, UR10, PT ;  /* 0x0000000aff007c0c */ /* 0x000fe4000bf45270 */
[----:B------:R-:W2:Y:S02]  /*0d80*/  SYNCS.PHASECHK.TRANS64.TRYWAIT P1, [UR36+0x18000], R2 ;  /* 0x01800002ff0075a7 */ /* 0x000ea40008020164 */
[----:B--2---:R-:W-:Y:S09]  /*0d90*/  @!P1 BRA `(.L_x_17) ;  /* 0x0000009400309947 */ /* 0x004ff20003800000 */
.L_x_91:
[----:B------:R-:W-:Y:S01]  /*0da0*/  ULEA UR10, UR10, UR22, 0x3 ;  /* 0x000000160a0a7291 */ /* 0x000fe2000f8e183f */
[----:B--2---:R-:W-:Y:S01]  /*0db0*/  SEL R3, RZ, 0x1, P2 ;  /* 0x00000001ff037807 */ /* 0x004fe20001000000 */
[----:B------:R-:W-:-:S03]  /*0dc0*/  UIADD3 UR21, UR37, -0x1, URZ ;  /* 0xffffffff25157890 */ /* 0x000fc6000fffe03f */
[----:B------:R-:W-:Y:S01]  /*0dd0*/  SHF.L.U32 R3, R3, 0x1f, RZ ;  /* 0x0000001f03037819 */ /* 0x000fe200000006ff */
[----:B------:R-:W-:-:S03]  /*0de0*/  USHF.L.U32 UR21, UR21, 0x3, URZ ;  /* 0x0000000315157899 */ /* 0x000fc6000800063f */
[----:B------:R-:W2:Y:S02]  /*0df0*/  SYNCS.PHASECHK.TRANS64.TRYWAIT P1, [UR10], R3 ;  /* 0x00000003ff0075a7 */ /* 0x000ea4000802014a */
[----:B--2---:R-:W-:Y:S07]  /*0e00*/  @!P1 BRA `(.L_x_18) ;  /* 0x00000094002c9947 */ /* 0x004fee0003800000 */
.L_x_92:
[----:B------:R-:W-:Y:S01]  /*0e10*/  USHF.R.U32.HI UR4, URZ, 0x4, UR36 ;  /* 0x000000043f047899 */ /* 0x000fe20008011624 */
[----:B------:R-:W-:Y:S01]  /*0e20*/  WARPGROUP.ARRIVE ;  /* 0x00000000000079c5 */ /* 0x000fe20000000000 */
[----:B------:R-:W-:Y:S01]  /*0e30*/  UIADD3 UR7, UR36, 0x4000, URZ ;  /* 0x0000400024077890 */ /* 0x000fe2000fffe03f */
[----:B------:R-:W-:Y:S01]  /*0e40*/  IMAD.MOV.U32 R151, RZ, RZ, RZ ;  /* 0x000000ffff977224 */ /* 0x000fe200078e00ff */
[----:B------:R-:W-:Y:S01]  /*0e50*/  ULOP3.LUT UR4, UR4, 0x3fff, URZ, 0xc0, !UPT ;  /* 0x00003fff04047892 */ /* 0x000fe2000f8ec03f */
[C---:B------:R-:W-:Y:S01]  /*0e60*/  LOP3.LUT R13, R0.reuse, 0x3, RZ, 0xc0, !PT ;  /* 0x00000003000d7812 */ /* 0x040fe200078ec0ff */
[----:B------:R-:W-:Y:S01]  /*0e70*/  USHF.R.U32.HI UR7, URZ, 0x4, UR7 ;  /* 0x000000043f077899 */ /* 0x000fe20008011607 */
[----:B------:R-:W-:Y:S01]  /*0e80*/  IMAD.SHL.U32 R0, R0, 0x4, RZ ;  /* 0x0000000400007824 */ /* 0x000fe200078e00ff */
[----:B------:R-:W-:Y:S02]  /*0e90*/  ULOP3.LUT UR4, UR4, 0x10000, URZ, 0xfc, !UPT ;  /* 0x0001000004047892 */ /* 0x000fe4000f8efc3f */
[----:B------:R-:W-:Y:S01]  /*0ea0*/  ULOP3.LUT UR7, UR7, 0x3fff, URZ, 0xc0, !UPT ;  /* 0x00003fff07077892 */ /* 0x000fe2000f8ec03f */
[----:B------:R-:W-:Y:S01]  /*0eb0*/  VIADD R13, R13, 0xffffffff ;  /* 0xffffffff0d0d7836 */ /* 0x000fe20000000000 */
[----:B------:R-:W-:Y:S01]  /*0ec0*/  ULEA UR4, UR5, UR4, 0x9 ;  /* 0x0000000405047291 */ /* 0x000fe2000f8e483f */
[----:B------:R-:W-:Y:S01]  /*0ed0*/  LOP3.LUT R0, R0, 0xc, RZ, 0xc0, !PT ;  /* 0x0000000c00007812 */ /* 0x000fe200078ec0ff */
[----:B------:R-:W-:Y:S01]  /*0ee0*/  ULOP3.LUT UR20, UR7, 0x10000, URZ, 0xfc, !UPT ;  /* 0x0001000007147892 */ /* 0x000fe2000f8efc3f */
[----:B------:R-:W-:Y:S01]  /*0ef0*/  UMOV UR5, 0x40000040 ;  /* 0x4000004000057882 */ /* 0x000fe20000000000 */
[----:B------:R-:W-:Y:S01]  /*0f00*/  UMOV UR11, 0x40000040 ;  /* 0x40000040000b7882 */ /* 0x000fe20000000000 */
[----:B------:R-:W-:-:S02]  /*0f10*/  UMOV UR9, UR5 ;  /* 0x0000000500097c82 */ /* 0x000fc40008000000 */
[----:B------:R-:W-:Y:S01]  /*0f20*/  UMOV UR8, UR4 ;  /* 0x0000000400087c82 */ /* 0x000fe20008000000 */
[----:B------:R-:W-:Y:S01]  /*0f30*/  UIADD3 UR12, UR4, 0x4, URZ ;  /* 0x00000004040c7890 */ /* 0x000fe2000fffe03f */
[----:B------:R-:W-:Y:S01]  /*0f40*/  UMOV UR10, UR20 ;  /* 0x00000014000a7c82 */ /* 0x000fe20008000000 */
[----:B------:R-:W-:Y:S01]  /*0f50*/  UIADD3 UR14, UR20, 0x4, URZ ;  /* 0x00000004140e7890 */ /* 0x000fe2000fffe03f */
[----:B------:R-:W-:Y:S01]  /*0f60*/  QGMMA.64x128x32.F32.E4M3.E4M3 R24, gdesc[UR8], RZ, !UPT, gsb0 ;  /* 0x01e00000081879f3 */ /* 0x000fe2000c0008ff */
[----:B------:R-:W-:Y:S02]  /*0f70*/  UIADD3 UR8, UR4, 0x2, URZ ;  /* 0x0000000204087890 */ /* 0x000fe4000fffe03f */
[----:B------:R-:W-:Y:S01]  /*0f80*/  UIADD3 UR10, UR20, 0x2, URZ ;  /* 0x00000002140a7890 */ /* 0x000fe2000fffe03f */
[----:B------:R-:W-:Y:S01]  /*0f90*/  UMOV UR9, 0x40000040 ;  /* 0x4000004000097882 */ /* 0x000fe20000000000 */
[----:B------:R-:W-:Y:S01]  /*0fa0*/  UMOV UR11, 0x40000040 ;  /* 0x40000040000b7882 */ /* 0x000fe20000000000 */
[----:B------:R-:W-:Y:S01]  /*0fb0*/  UMOV UR13, 0x40000040 ;  /* 0x40000040000d7882 */ /* 0x000fe20000000000 */
[----:B------:R-:W-:Y:S01]  /*0fc0*/  UMOV UR15, 0x40000040 ;  /* 0x40000040000f7882 */ /* 0x000fe20000000000 */
[----:B------:R-:W-:-:S02]  /*0fd0*/  UIADD3 UR16, UR4, 0x6, URZ ;  /* 0x0000000604107890 */ /* 0x000fc4000fffe03f */
[----:B------:R-:W-:Y:S01]  /*0fe0*/  UIADD3 UR18, UR20, 0x6, URZ ;  /* 0x0000000614127890 */ /* 0x000fe2000fffe03f */
[----:B------:R-:W-:Y:S01]  /*0ff0*/  UMOV UR17, 0x40000040 ;  /* 0x4000004000117882 */ /* 0x000fe20000000000 */
[----:B------:R-:W-:Y:S01]  /*1000*/  UMOV UR19, 0x40000040 ;  /* 0x4000004000137882 */ /* 0x000fe20000000000 */
[----:B------:R-:W-:Y:S01]  /*1010*/  ULDC UR7, c[0x0][0x604] ;  /* 0x0001810000077ab9 */ /* 0x000fe20000000800 */
[----:B------:R-:W-:Y:S02]  /*1020*/  WARPGROUP.DEPBAR.LE gsb0, 0x0 ;  /* 0x00008000000079c5 */ /* 0x000fe40000010000 */
[----:B------:R-:W-:-:S06]  /*1030*/  WARPGROUP.ARRIVE ;  /* 0x00000000000079c5 */ /* 0x000fcc0000000000 */
[----:B------:R-:W-:Y:S03]  /*1040*/  QGMMA.64x128x32.F32.E4M3.E4M3 R24, gdesc[UR8], R24, gsb0 ;  /* 0x01e00000081879f3 */ /* 0x000fe60008000818 */
[----:B------:R-:W-:Y:S02]  /*1050*/  WARPGROUP.DEPBAR.LE gsb0, 0x0 ;  /* 0x00008000000079c5 */ /* 0x000fe40000010000 */
[----:B------:R-:W-:-:S07]  /*1060*/  WARPGROUP.ARRIVE ;  /* 0x00000000000079c5 */ /* 0x000fce0000000000 */
[----:B------:R-:W-:Y:S03]  /*1070*/  QGMMA.64x128x32.F32.E4M3.E4M3 R24, gdesc[UR12], R24, gsb0 ;  /* 0x01e000000c1879f3 */ /* 0x000fe60008000818 */
[----:B------:R-:W-:Y:S02]  /*1080*/  WARPGROUP.DEPBAR.LE gsb0, 0x0 ;  /* 0x00008000000079c5 */ /* 0x000fe40000010000 */
[----:B------:R-:W-:-:S07]  /*1090*/  WARPGROUP.ARRIVE ;  /* 0x00000000000079c5 */ /* 0x000fce0000000000 */
[----:B------:R-:W-:Y:S03]  /*10a0*/  QGMMA.64x128x32.F32.E4M3.E4M3 R24, gdesc[UR16], R24, gsb0 ;  /* 0x01e00000101879f3 */ /* 0x000fe60008000818 */
[----:B------:R-:W-:Y:S02]  /*10b0*/  WARPGROUP.DEPBAR.LE gsb0, 0x0 ;  /* 0x00008000000079c5 */ /* 0x000fe40000010000 */
[----:B--2---:R-:W-:-:S04]  /*10c0*/  FMNMX R3, R24, R25, !PT ;  /* 0x0000001918037209 */ /* 0x004fc80007800000 */
[----:B------:R-:W-:-:S04]  /*10d0*/  FMNMX R4, R28, R3, !PT ;  /* 0x000000031c047209 */ /* 0x000fc80007800000 */
        /* <DEDUP_REMOVED lines=28> */
[----:B------:R-:W-:-:S05]  /*12a0*/  FMNMX R4, R85, R4, !PT ;  /* 0x0000000455047209 */ /* 0x000fca0007800000 */
[----:B------:R-:W2:Y:S02]  /*12b0*/  SHFL.BFLY PT, R3, R4, 0x1, 0x1f ;  /* 0x0c201f0004037f89 */ /* 0x000ea400000e0000 */
[----:B--2---:R-:W-:-:S05]  /*12c0*/  FMNMX R5, R4, R3, !PT ;  /* 0x0000000304057209 */ /* 0x004fca0007800000 */
[----:B------:R-:W2:Y:S02]  /*12d0*/  SHFL.BFLY PT, R6, R5, 0x2, 0x1f ;  /* 0x0c401f0005067f89 */ /* 0x000ea400000e0000 */
[----:B--2---:R-:W-:Y:S02]  /*12e0*/  FMNMX R3, R5, R6, !PT ;  /* 0x0000000605037209 */ /* 0x004fe40007800000 */
[----:B------:R-:W-:Y:S02]  /*12f0*/  FMNMX R5, R26, R27, !PT ;  /* 0x0000001b1a057209 */ /* 0x000fe40007800000 */
[C---:B------:R-:W-:Y:S02]  /*1300*/  FSETP.NEU.AND P1, PT, R3.reuse, -INF , PT ;  /* 0xff8000000300780b */ /* 0x040fe40003f2d000 */
[----:B------:R-:W-:Y:S02]  /*1310*/  FMNMX R4, R30, R5, !PT ;  /* 0x000000051e047209 */ /* 0x000fe40007800000 */
[----:B------:R-:W-:-:S02]  /*1320*/  FSEL R6, R3, RZ, P1 ;  /* 0x000000ff03067208 */ /* 0x000fc40000800000 */
[----:B------:R-:W-:-:S03]  /*1330*/  FMNMX R5, R31, R4, !PT ;  /* 0x000000041f057209 */ /* 0x000fc60007800000 */
[----:B------:R-:W-:Y:S01]  /*1340*/  FMUL R6, R6, UR7 ;  /* 0x0000000706067c20 */ /* 0x000fe20008400000 */
[----:B------:R-:W-:-:S03]  /*1350*/  FMNMX R4, R34, R5, !PT ;  /* 0x0000000522047209 */ /* 0x000fc60007800000 */
[--C-:B------:R-:W-:Y:S01]  /*1360*/  FFMA R24, R24, UR7, -R6.reuse ;  /* 0x0000000718187c23 */ /* 0x100fe20008000806 */
[--C-:B------:R-:W-:Y:S01]  /*1370*/  FFMA R28, R28, UR7, -R6.reuse ;  /* 0x000000071c1c7c23 */ /* 0x100fe20008000806 */
[----:B------:R-:W-:Y:S01]  /*1380*/  FMNMX R5, R35, R4, !PT ;  /* 0x0000000423057209 */ /* 0x000fe20007800000 */
[--C-:B------:R-:W-:Y:S01]  /*1390*/  FFMA R25, R25, UR7, -R6.reuse ;  /* 0x0000000719197c23 */ /* 0x100fe20008000806 */
[--C-:B------:R-:W-:Y:S01]  /*13a0*/  FFMA R29, R29, UR7, -R6.reuse ;  /* 0x000000071d1d7c23 */ /* 0x100fe20008000806 */
[----:B------:R-:W-:Y:S01]  /*13b0*/  FSETP.GEU.AND P2, PT, R24, -126, PT ;  /* 0xc2fc00001800780b */ /* 0x000fe20003f4e000 */
[--C-:B------:R-:W-:Y:S01]  /*13c0*/  FFMA R32, R32, UR7, -R6.reuse ;  /* 0x0000000720207c23 */ /* 0x100fe20008000806 */
[----:B------:R-:W-:Y:S01]  /*13d0*/  FSETP.GEU.AND P6, PT, R28, -126, PT ;  /* 0xc2fc00001c00780b */ /* 0x000fe20003fce000 */
[--C-:B------:R-:W-:Y:S01]  /*13e0*/  FFMA R36, R36, UR7, -R6.reuse ;  /* 0x0000000724247c23 */ /* 0x100fe20008000806 */
[----:B------:R-:W-:Y:S01]  /*13f0*/  FMNMX R4, R38, R5, !PT ;  /* 0x0000000526047209 */ /* 0x000fe20007800000 */
        /* <DEDUP_REMOVED lines=8> */
[----:B------:R-:W-:Y:S01]  /*1480*/  @!P2 FMUL R24, R24, 0.5 ;  /* 0x3f0000001818a820 */ /* 0x000fe20000400000 */
[----:B------:R-:W-:Y:S01]  /*1490*/  FSETP.GEU.AND P3, PT, R32, -126, PT ;  /* 0xc2fc00002000780b */ /* 0x000fe20003f6e000 */
[----:B------:R-:W-:Y:S01]  /*14a0*/  @!P6 FMUL R28, R28, 0.5 ;  /* 0x3f0000001c1ce820 */ /* 0x000fe20000400000 */
[----:B------:R-:W-:Y:S01]  /*14b0*/  FMNMX R5, R43, R4, !PT ;  /* 0x000000042b057209 */ /* 0x000fe20007800000 */
[--C-:B------:R-:W-:Y:S01]  /*14c0*/  FFMA R44, R44, UR7, -R6.reuse ;  /* 0x000000072c2c7c23 */ /* 0x100fe20008000806 */
[----:B------:R-:W-:Y:S01]  /*14d0*/  FSETP.GEU.AND P4, PT, R33, -126, PT ;  /* 0xc2fc00002100780b */ /* 0x000fe20003f8e000 */
[----:B------:R-:W2:Y:S01]  /*14e0*/  MUFU.EX2 R24, R24 ;  /* 0x0000001800187308 */ /* 0x000ea20000000800 */
[----:B------:R-:W-:Y:S01]  /*14f0*/  @!P1 FMUL R25, R25, 0.5 ;  /* 0x3f00000019199820 */ /* 0x000fe20000400000 */
[----:B------:R-:W-:Y:S01]  /*1500*/  FMNMX R4, R46, R5, !PT ;  /* 0x000000052e047209 */ /* 0x000fe20007800000 */
[--C-:B------:R-:W-:Y:S01]  /*1510*/  FFMA R48, R48, UR7, -R6.reuse ;  /* 0x0000000730307c23 */ /* 0x100fe20008000806 */
[----:B------:R-:W-:Y:S01]  /*1520*/  @!P5 FMUL R29, R29, 0.5 ;  /* 0x3f0000001d1dd820 */ /* 0x000fe20000400000 */
[--C-:B------:R-:W-:Y:S01]  /*1530*/  FFMA R52, R52, UR7, -R6.reuse ;  /* 0x0000000734347c23 */ /* 0x100fe20008000806 */
[----:B------:R-:W-:Y:S01]  /*1540*/  FMNMX R5, R47, R4, !PT ;  /* 0x000000042f057209 */ /* 0x000fe20007800000 */
[--C-:B------:R-:W-:Y:S01]  /*1550*/  FFMA R45, R45, UR7, -R6.reuse ;  /* 0x000000072d2d7c23 */ /* 0x100fe20008000806 */
[----:B------:R-:W3:Y:S01]  /*1560*/  MUFU.EX2 R28, R28 ;  /* 0x0000001c001c7308 */ /* 0x000ee20000000800 */
[----:B------:R-:W-:Y:S01]  /*1570*/  @!P3 FMUL R32, R32, 0.5 ;  /* 0x3f0000002020b820 */ /* 0x000fe20000400000 */
[----:B------:R-:W-:Y:S01]  /*1580*/  FMNMX R4, R50, R5, !PT ;  /* 0x0000000532047209 */ /* 0x000fe20007800000 */
[--C-:B------:R-:W-:Y:S01]  /*1590*/  FFMA R49, R49, UR7, -R6.reuse ;  /* 0x0000000731317c23 */ /* 0x100fe20008000806 */
[----:B------:R-:W-:Y:S01]  /*15a0*/  @!P4 FMUL R33, R33, 0.5 ;  /* 0x3f0000002121c820 */ /* 0x000fe20000400000 */
[--C-:B------:R-:W-:Y:S01]  /*15b0*/  FFMA R53, R53, UR7, -R6.reuse ;  /* 0x0000000735357c23 */ /* 0x100fe20008000806 */
[----:B------:R-:W-:Y:S01]  /*15c0*/  FMNMX R5, R51, R4, !PT ;  /* 0x0000000433057209 */ /* 0x000fe20007800000 */
[--C-:B------:R-:W-:Y:S01]  /*15d0*/  FFMA R56, R56, UR7, -R6.reuse ;  /* 0x0000000738387c23 */ /* 0x100fe20008000806 */
[----:B------:R-:W4:Y:S01]  /*15e0*/  MUFU.EX2 R8, R25 ;  /* 0x0000001900087308 */ /* 0x000f220000000800 */
[----:B--2---:R-:W-:Y:S01]  /*15f0*/  @!P2 FMUL R24, R24, R24 ;  /* 0x000000181818a220 */ /* 0x004fe20000400000 */
[----:B------:R-:W-:Y:S01]  /*1600*/  FSETP.GEU.AND P2, PT, R36, -126, PT ;  /* 0xc2fc00002400780b */ /* 0x000fe20003f4e000 */
[--C-:B------:R-:W-:Y:S01]  /*1610*/  FFMA R57, R57, UR7, -R6.reuse ;  /* 0x0000000739397c23 */ /* 0x100fe20008000806 */
[----:B------:R-:W-:Y:S01]  /*1620*/  FMNMX R4, R54, R5, !PT ;  /* 0x0000000536047209 */ /* 0x000fe20007800000 */
[--C-:B------:R-:W-:Y:S01]  /*1630*/  FFMA R60, R60, UR7, -R6.reuse ;  /* 0x000000073c3c7c23 */ /* 0x100fe20008000806 */
[--C-:B------:R-:W-:Y:S01]  /*1640*/  FFMA R64, R64, UR7, -R6.reuse ;  /* 0x0000000740407c23 */ /* 0x100fe20008000806 */
[--C-:B------:R-:W-:Y:S01]  /*1650*/  FFMA R61, R61, UR7, -R6.reuse ;  /* 0x000000073d3d7c23 */ /* 0x100fe20008000806 */
[----:B------:R-:W2:Y:S01]  /*1660*/  MUFU.EX2 R10, R29 ;  /* 0x0000001d000a7308 */ /* 0x000ea20000000800 */
[----:B---3--:R-:W-:Y:S01]  /*1670*/  @!P6 FMUL R28, R28, R28 ;  /* 0x0000001c1c1ce220 */ /* 0x008fe20000400000 */
[----:B------:R-:W-:Y:S01]  /*1680*/  FSETP.GEU.AND P6, PT, R40, -126, PT ;  /* 0xc2fc00002800780b */ /* 0x000fe20003fce000 */
[--C-:B------:R-:W-:Y:S01]  /*1690*/  FFMA R65, R65, UR7, -R6.reuse ;  /* 0x0000000741417c23 */ /* 0x100fe20008000806 */
[----:B------:R-:W-:Y:S01]  /*16a0*/  FMNMX R5, R55, R4, !PT ;  /* 0x0000000437057209 */ /* 0x000fe20007800000 */
[--C-:B------:R-:W-:Y:S01]  /*16b0*/  FFMA R68, R68, UR7, -R6.reuse ;  /* 0x0000000744447c23 */ /* 0x100fe20008000806 */
[--C-:B------:R-:W-:Y:S01]  /*16c0*/  FFMA R69, R69, UR7, -R6.reuse ;  /* 0x0000000745457c23 */ /* 0x100fe20008000806 */
[----:B------:R-:W-:Y:S01]  /*16d0*/  @!P2 FMUL R36, R36, 0.5 ;  /* 0x3f0000002424a820 */ /* 0x000fe20000400000 */
[----:B------:R-:W3:Y:S01]  /*16e0*/  MUFU.EX2 R32, R32 ;  /* 0x0000002000207308 */ /* 0x000ee20000000800 */
[----:B----4-:R-:W-:Y:S01]  /*16f0*/  @!P1 FMUL R8, R8, R8 ;  /* 0x0000000808089220 */ /* 0x010fe20000400000 */
[----:B------:R-:W-:Y:S01]  /*1700*/  FSETP.GEU.AND P1, PT, R37, -126, PT ;  /* 0xc2fc00002500780b */ /* 0x000fe20003f2e000 */
[--C-:B------:R-:W-:Y:S01]  /*1710*/  FFMA R72, R72, UR7, -R6.reuse ;  /* 0x0000000748487c23 */ /* 0x100fe20008000806 */
[----:B------:R-:W-:Y:S01]  /*1720*/  FMNMX R4, R58, R5, !PT ;  /* 0x000000053a047209 */ /* 0x000fe20007800000 */
[--C-:B------:R-:W-:Y:S01]  /*1730*/  FFMA R76, R76, UR7, -R6.reuse ;  /* 0x000000074c4c7c23 */ /* 0x100fe20008000806 */
[--C-:B------:R-:W-:Y:S01]  /*1740*/  FFMA R73, R73, UR7, -R6.reuse ;  /* 0x0000000749497c23 */ /* 0x100fe20008000806 */
[----:B------:R-:W-:Y:S01]  /*1750*/  @!P6 FMUL R40, R40, 0.5 ;  /* 0x3f0000002828e820 */ /* 0x000fe20000400000 */
[----:B------:R-:W-:Y:S01]  /*1760*/  FMNMX R5, R59, R4, !PT ;  /* 0x000000043b057209 */ /* 0x000fe20007800000 */
[----:B--2---:R-:W-:Y:S01]  /*1770*/  @!P5 FMUL R10, R10, R10 ;  /* 0x0000000a0a0ad220 */ /* 0x004fe20000400000 */
[----:B------:R-:W-:Y:S01]  /*1780*/  FSETP.GEU.AND P5, PT, R41, -126, PT ;  /* 0xc2fc00002900780b */ /* 0x000fe20003fae000 */
[----:B------:R-:W2:Y:S01]  /*1790*/  MUFU.EX2 R36, R36 ;  /* 0x0000002400247308 */ /* 0x000ea20000000800 */
[----:B------:R-:W-:Y:S01]  /*17a0*/  FMNMX R4, R62, R5, !PT ;  /* 0x000000053e047209 */ /* 0x000fe20007800000 */
[--C-:B------:R-:W-:Y:S01]  /*17b0*/  FFMA R77, R77, UR7, -R6.reuse ;  /* 0x000000074d4d7c23 */ /* 0x100fe20008000806 */
[--C-:B------:R-:W-:Y:S01]  /*17c0*/  FFMA R80, R80, UR7, -R6.reuse ;  /* 0x0000000750507c23 */ /* 0x100fe20008000806 */
[----:B------:R-:W-:Y:S01]  /*17d0*/  @!P1 FMUL R37, R37, 0.5 ;  /* 0x3f00000025259820 */ /* 0x000fe20000400000 */
[----:B------:R-:W-:Y:S01]  /*17e0*/  FMNMX R5, R63, R4, !PT ;  /* 0x000000043f057209 */ /* 0x000fe20007800000 */
[----:B---3--:R-:W-:Y:S01]  /*17f0*/  @!P3 FMUL R32, R32, R32 ;  /* 0x000000202020b220 */ /* 0x008fe20000400000 */
[----:B------:R-:W-:Y:S01]  /*1800*/  FSETP.GEU.AND P3, PT, R44, -126, PT ;  /* 0xc2fc00002c00780b */ /* 0x000fe20003f6e000 */
[----:B------:R-:W3:Y:S01]  /*1810*/  MUFU.EX2 R40, R40 ;  /* 0x0000002800287308 */ /* 0x000ee20000000800 */
[----:B------:R-:W-:Y:S01]  /*1820*/  FMNMX R4, R66, R5, !PT ;  /* 0x0000000542047209 */ /* 0x000fe20007800000 */
[--C-:B------:R-:W-:Y:S01]  /*1830*/  FFMA R84, R84, UR7, -R6.reuse ;  /* 0x0000000754547c23 */ /* 0x100fe20008000806 */
[--C-:B------:R-:W-:Y:S01]  /*1840*/  FFMA R81, R81, UR7, -R6.reuse ;  /* 0x0000000751517c23 */ /* 0x100fe20008000806 */
[----:B------:R-:W-:Y:S01]  /*1850*/  @!P5 FMUL R41, R41, 0.5 ;  /* 0x3f0000002929d820 */ /* 0x000fe20000400000 */
[----:B------:R-:W-:Y:S01]  /*1860*/  FMNMX R5, R67, R4, !PT ;  /* 0x0000000443057209 */ /* 0x000fe20007800000 */
[----:B------:R-:W-:-:S02]  /*1870*/  FFMA R6, R85, UR7, -R6 ;  /* 0x0000000755067c23 */ /* 0x000fc40008000806 */
[----:B------:R-:W4:Y:S01]  /*1880*/  MUFU.EX2 R12, R33 ;  /* 0x00000021000c7308 */ /* 0x000f220000000800 */
[----:B------:R-:W-:Y:S01]  /*1890*/  FMNMX R4, R70, R5, !PT ;  /* 0x0000000546047209 */ /* 0x000fe20007800000 */
[----:B--2---:R-:W-:Y:S01]  /*18a0*/  @!P2 FMUL R36, R36, R36 ;  /* 0x000000242424a220 */ /* 0x004fe20000400000 */
[----:B------:R-:W-:Y:S01]  /*18b0*/  FSETP.GEU.AND P2, PT, R48, -126, PT ;  /* 0xc2fc00003000780b */ /* 0x000fe20003f4e000 */
[----:B------:R-:W-:Y:S01]  /*18c0*/  @!P3 FMUL R44, R44, 0.5 ;  /* 0x3f0000002c2cb820 */ /* 0x000fe20000400000 */
[----:B------:R-:W-:-:S03]  /*18d0*/  FMNMX R5, R71, R4, !PT ;  /* 0x0000000447057209 */ /* 0x000fc60007800000 */
[----:B------:R-:W2:Y:S01]  /*18e0*/  MUFU.EX2 R14, R37 ;  /* 0x00000025000e7308 */ /* 0x000ea20000000800 */
[----:B---3--:R-:W-:Y:S01]  /*18f0*/  @!P6 FMUL R40, R40, R40 ;  /* 0x000000282828e220 */ /* 0x008fe20000400000 */
[----:B------:R-:W-:Y:S02]  /*1900*/  FSETP.GEU.AND P6, PT, R52, -126, PT ;  /* 0xc2fc00003400780b */ /* 0x000fe40003fce000 */
[----:B------:R-:W-:Y:S02]  /*1910*/  FMNMX R4, R74, R5, !PT ;  /* 0x000000054a047209 */ /* 0x000fe40007800000 */
[----:B------:R-:W-:Y:S02]  /*1920*/  F2FP.SATFINITE.E4M3.F32.PACK_AB_MERGE_C R91, R151, R40, RZ ;  /* 0x00000028975b723e */ /* 0x000fe400048070ff */
[----:B------:R-:W3:Y:S01]  /*1930*/  MUFU.EX2 R16, R41 ;  /* 0x0000002900107308 */ /* 0x000ee20000000800 */
[----:B----4-:R-:W-:Y:S01]  /*1940*/  @!P4 FMUL R12, R12, R12 ;  /* 0x0000000c0c0cc220 */ /* 0x010fe20000400000 */
[----:B------:R-:W-:Y:S01]  /*1950*/  FSETP.GEU.AND P4, PT, R45, -126, PT ;  /* 0xc2fc00002d00780b */ /* 0x000fe20003f8e000 */
[----:B------:R-:W-:Y:S01]  /*1960*/  @!P2 FMUL R48, R48, 0.5 ;  /* 0x3f0000003030a820 */ /* 0x000fe20000400000 */
[----:B------:R-:W-:-:S02]  /*1970*/  FMNMX R5, R75, R4, !PT ;  /* 0x000000044b057209 */ /* 0x000fc40007800000 */
[----:B------:R-:W-:Y:S01]  /*1980*/  F2FP.SATFINITE.E4M3.F32.PACK_AB_MERGE_C R85, R151, R12, RZ ;  /* 0x0000000c9755723e */ /* 0x000fe200048070ff */
[----:B------:R-:W-:Y:S01]  /*1990*/  @!P6 FMUL R52, R52, 0.5 ;  /* 0x3f0000003434e820 */ /* 0x000fe20000400000 */
[----:B------:R-:W4:Y:S01]  /*19a0*/  MUFU.EX2 R44, R44 ;  /* 0x0000002c002c7308 */ /* 0x000f220000000800 */
[----:B--2---:R-:W-:Y:S01]  /*19b0*/  @!P1 FMUL R14, R14, R14 ;  /* 0x0000000e0e0e9220 */ /* 0x004fe20000400000 */
[----:B------:R-:W-:Y:S02]  /*19c0*/  FSETP.GEU.AND P1, PT, R49, -126, PT ;  /* 0xc2fc00003100780b */ /* 0x000fe40003f2e000 */
[----:B------:R-:W-:Y:S02]  /*19d0*/  FMNMX R4, R78, R5, !PT ;  /* 0x000000054e047209 */ /* 0x000fe40007800000 */
[----:B------:R-:W-:Y:S01]  /*19e0*/  F2FP.SATFINITE.E4M3.F32.PACK_AB_MERGE_C R89, R151, R14, RZ ;  /* 0x0000000e9759723e */ /* 0x000fe200048070ff */
[----:B------:R-:W-:Y:S01]  /*19f0*/  @!P4 FMUL R45, R45, 0.5 ;  /* 0x3f0000002d2dc820 */ /* 0x000fe20000400000 */
[----:B------:R-:W-:Y:S01]  /*1a00*/  FMNMX R5, R79, R4, !PT ;  /* 0x000000044f057209 */ /* 0x000fe20007800000 */
[----:B---3--:R-:W-:Y:S01]  /*1a10*/  @!P5 FMUL R16, R16, R16 ;  /* 0x000000101010d220 */ /* 0x008fe20000400000 */
[----:B------:R-:W-:Y:S01]  /*1a20*/  FSETP.GEU.AND P5, PT, R53, -126, PT ;  /* 0xc2fc00003500780b */ /* 0x000fe20003fae000 */
[----:B------:R-:W2:Y:S01]  /*1a30*/  MUFU.EX2 R18, R45 ;  /* 0x0000002d00127308 */ /* 0x000ea20000000800 */
[----:B------:R-:W-:-:S02]  /*1a40*/  FMNMX R4, R82, R5, !PT ;  /* 0x0000000552047209 */ /* 0x000fc40007800000 */
[----:B------:R-:W-:Y:S01]  /*1a50*/  F2FP.SATFINITE.E4M3.F32.PACK_AB_MERGE_C R93, R151, R16, RZ ;  /* 0x00000010975d723e */ /* 0x000fe200048070ff */
[----:B------:R-:W-:Y:S01]  /*1a60*/  @!P1 FMUL R49, R49, 0.5 ;  /* 0x3f00000031319820 */ /* 0x000fe20000400000 */
[----:B------:R-:W-:Y:S01]  /*1a70*/  FMNMX R5, R83, R4, !PT ;  /* 0x0000000453057209 */ /* 0x000fe20007800000 */
[----:B----4-:R-:W-:Y:S01]  /*1a80*/  @!P3 FMUL R44, R44, R44 ;  /* 0x0000002c2c2cb220 */ /* 0x010fe20000400000 */
[----:B------:R-:W-:Y:S01]  /*1a90*/  FSETP.GEU.AND P3, PT, R56, -126, PT ;  /* 0xc2fc00003800780b */ /* 0x000fe20003f6e000 */
[----:B------:R-:W3:Y:S01]  /*1aa0*/  MUFU.EX2 R48, R48 ;  /* 0x0000003000307308 */ /* 0x000ee20000000800 */
[----:B------:R-:W-:Y:S02]  /*1ab0*/  FMNMX R4, R86, R5, !PT ;  /* 0x0000000556047209 */ /* 0x000fe40007800000 */
[----:B------:R-:W-:Y:S01]  /*1ac0*/  F2FP.SATFINITE.E4M3.F32.PACK_AB_MERGE_C R95, R151, R44, RZ ;  /* 0x0000002c975f723e */ /* 0x000fe200048070ff */
[----:B------:R-:W-:Y:S01]  /*1ad0*/  @!P5 FMUL R53, R53, 0.5 ;  /* 0x3f0000003535d820 */ /* 0x000fe20000400000 */
[----:B------:R-:W-:-:S02]  /*1ae0*/  FMNMX R4, R87, R4, !PT ;  /* 0x0000000457047209 */ /* 0x000fc40007800000 */
[----:B------:R-:W-:Y:S01]  /*1af0*/  LOP3.LUT R95, R95, 0xff, RZ, 0xc0, !PT ;  /* 0x000000ff5f5f7812 */ /* 0x000fe200078ec0ff */
[----:B------:R-:W4:Y:S01]  /*1b00*/  MUFU.EX2 R52, R52 ;  /* 0x0000003400347308 */ /* 0x000f220000000800 */
[----:B--2---:R-:W-:Y:S01]  /*1b10*/  @!P4 FMUL R18, R18, R18 ;  /* 0x000000121212c220 */ /* 0x004fe20000400000 */
[----:B------:R-:W2:Y:S01]  /*1b20*/  SHFL.BFLY PT, R5, R4, 0x1, 0x1f ;  /* 0x0c201f0004057f89 */ /* 0x000ea200000e0000 */
[----:B------:R-:W-:Y:S01]  /*1b30*/  FSETP.GEU.AND P4, PT, R57, -126, PT ;  /* 0xc2fc00003900780b */ /* 0x000fe20003f8e000 */
[----:B------:R-:W-:Y:S01]  /*1b40*/  @!P3 FMUL R56, R56, 0.5 ;  /* 0x3f0000003838b820 */ /* 0x000fe20000400000 */
[----:B------:R-:W-:Y:S02]  /*1b50*/  LOP3.LUT R91, R91, 0xff, RZ, 0xc0, !PT ;  /* 0x000000ff5b5b7812 */ /* 0x000fe400078ec0ff */
[----:B------:R-:W-:Y:S01]  /*1b60*/  F2FP.SATFINITE.E4M3.F32.PACK_AB_MERGE_C R97, R151, R18, RZ ;  /* 0x000000129761723e */ /* 0x000fe200048070ff */
[----:B------:R5:W1:Y:S01]  /*1b70*/  MUFU.EX2 R20, R49 ;  /* 0x0000003100147308 */ /* 0x000a620000000800 */
[----:B---3--:R-:W-:Y:S01]  /*1b80*/  @!P2 FMUL R48, R48, R48 ;  /* 0x000000303030a220 */ /* 0x008fe20000400000 */
[----:B------:R-:W-:-:S04]  /*1b90*/  FSETP.GEU.AND P2, PT, R60, -126, PT ;  /* 0xc2fc00003c00780b */ /* 0x000fc80003f4e000 */
[----:B------:R-:W-:Y:S02]  /*1ba0*/  F2FP.SATFINITE.E4M3.F32.PACK_AB_MERGE_C R99, R151, R48, RZ ;  /* 0x000000309763723e */ /* 0x000fe400048070ff */
[----:B------:R-:W3:Y:S01]  /*1bb0*/  MUFU.EX2 R22, R53 ;  /* 0x0000003500167308 */ /* 0x000ee20000000800 */
[----:B----4-:R-:W-:Y:S01]  /*1bc0*/  @!P6 FMUL R52, R52, R52 ;  /* 0x000000343434e220 */ /* 0x010fe20000400000 */
[----:B------:R-:W-:Y:S01]  /*1bd0*/  FSETP.GEU.AND P6, PT, R64, -126, PT ;  /* 0xc2fc00004000780b */ /* 0x000fe20003fce000 */
[----:B------:R-:W-:Y:S01]  /*1be0*/  @!P4 FMUL R57, R57, 0.5 ;  /* 0x3f0000003939c820 */ /* 0x000fe20000400000 */
[C---:B-----5:R-:W-:Y:S02]  /*1bf0*/  F2FP.SATFINITE.E4M3.F32.PACK_AB_MERGE_C R49, R151.reuse, R24, RZ ;  /* 0x000000189731723e */ /* 0x060fe400048070ff */
[----:B------:R-:W-:Y:S01]  /*1c00*/  F2FP.SATFINITE.E4M3.F32.PACK_AB_MERGE_C R101, R151, R52, RZ ;  /* 0x000000349765723e */ /* 0x000fe200048070ff */
[----:B------:R-:W-:Y:S01]  /*1c10*/  @!P2 FMUL R60, R60, 0.5 ;  /* 0x3f0000003c3ca820 */ /* 0x000fe20000400000 */
[----:B------:R-:W4:Y:S01]  /*1c20*/  MUFU.EX2 R56, R56 ;  /* 0x0000003800387308 */ /* 0x000f220000000800 */
[----:B-1----:R-:W-:Y:S01]  /*1c30*/  @!P1 FMUL R20, R20, R20 ;  /* 0x0000001414149220 */ /* 0x002fe20000400000 */
[----:B------:R-:W-:-:S02]  /*1c40*/  FSETP.GEU.AND P1, PT, R61, -126, PT ;  /* 0xc2fc00003d00780b */ /* 0x000fc40003f2e000 */
[----:B--2---:R-:W-:Y:S02]  /*1c50*/  FMNMX R4, R4, R5, !PT ;  /* 0x0000000504047209 */ /* 0x004fe40007800000 */
[----:B------:R-:W-:Y:S01]  /*1c60*/  F2FP.SATFINITE.E4M3.F32.PACK_AB_MERGE_C R100, R151, R20, RZ ;  /* 0x000000149764723e */ /* 0x000fe200048070ff */
[----:B------:R-:W-:Y:S01]  /*1c70*/  @!P6 FMUL R64, R64, 0.5 ;  /* 0x3f0000004040e820 */ /* 0x000fe20000400000 */
[----:B------:R-:W1:Y:S01]  /*1c80*/  MUFU.EX2 R57, R57 ;  /* 0x0000003900397308 */ /* 0x000e620000000800 */
[----:B---3--:R-:W-:Y:S01]  /*1c90*/  @!P5 FMUL R22, R22, R22 ;  /* 0x000000161616d220 */ /* 0x008fe20000400000 */
[----:B------:R-:W-:Y:S01]  /*1ca0*/  FSETP.GEU.AND P5, PT, R65, -126, PT ;  /* 0xc2fc00004100780b */ /* 0x000fe20003fae000 */
[----:B------:R-:W2:Y:S01]  /*1cb0*/  SHFL.BFLY PT, R5, R4, 0x2, 0x1f ;  /* 0x0c401f0004057f89 */ /* 0x000ea200000e0000 */
[C---:B------:R-:W-:Y:S02]  /*1cc0*/  F2FP.SATFINITE.E4M3.F32.PACK_AB_MERGE_C R53, R151.reuse, R28, RZ ;  /* 0x0000001c9735723e */ /* 0x040fe400048070ff */
[----:B------:R-:W-:Y:S01]  /*1cd0*/  F2FP.SATFINITE.E4M3.F32.PACK_AB_MERGE_C R102, R151, R22, RZ ;  /* 0x000000169766723e */ /* 0x000fe200048070ff */
[----:B------:R-:W-:Y:S01]  /*1ce0*/  @!P1 FMUL R61, R61, 0.5 ;  /* 0x3f0000003d3d9820 */ /* 0x000fe20000400000 */
[----:B------:R-:W3:Y:S01]  /*1cf0*/  MUFU.EX2 R60, R60 ;  /* 0x0000003c003c7308 */ /* 0x000ee20000000800 */
[----:B----4-:R-:W-:Y:S01]  /*1d00*/  @!P3 FMUL R56, R56, R56 ;  /* 0x000000383838b220 */ /* 0x010fe20000400000 */
[----:B------:R-:W-:-:S02]  /*1d10*/  FSETP.GEU.AND P3, PT, R68, -126, PT ;  /* 0xc2fc00004400780b */ /* 0x000fc40003f6e000 */
[----:B------:R-:W-:Y:S02]  /*1d20*/  LOP3.LUT R53, R53, 0xff, RZ, 0xc0, !PT ;  /* 0x000000ff35357812 */ /* 0x000fe400078ec0ff */
[----:B------:R-:W-:Y:S01]  /*1d30*/  F2FP.SATFINITE.E4M3.F32.PACK_AB_MERGE_C R103, R151, R56, RZ ;  /* 0x000000389767723e */ /* 0x000fe200048070ff */
[----:B------:R-:W-:Y:S01]  /*1d40*/  @!P5 FMUL R65, R65, 0.5 ;  /* 0x3f0000004141d820 */ /* 0x000fe20000400000 */
[----:B------:R-:W4:Y:S01]  /*1d50*/  MUFU.EX2 R64, R64 ;  /* 0x0000004000407308 */ /* 0x000f220000000800 */
[----:B-1----:R-:W-:Y:S01]  /*1d60*/  @!P4 FMUL R57, R57, R57 ;  /* 0x000000393939c220 */ /* 0x002fe20000400000 */
[----:B------:R-:W-:Y:S02]  /*1d70*/  FSETP.GEU.AND P4, PT, R69, -126, PT ;  /* 0xc2fc00004500780b */ /* 0x000fe40003f8e000 */
[----:B------:R-:W-:Y:S01]  /*1d80*/  LOP3.LUT R101, R101, 0xff, RZ, 0xc0, !PT ;  /* 0x000000ff65657812 */ /* 0x000fe200078ec0ff */
[----:B------:R-:W-:Y:S01]  /*1d90*/  FADD R19, R8, R57 ;  /* 0x0000003908137221 */ /* 0x000fe20000000000 */
[----:B------:R-:W-:Y:S01]  /*1da0*/  F2FP.SATFINITE.E4M3.F32.PACK_AB_MERGE_C R104, R151, R57, RZ ;  /* 0x000000399768723e */ /* 0x000fe200048070ff */
[----:B------:R-:W-:Y:S01]  /*1db0*/  @!P3 FMUL R68, R68, 0.5 ;  /* 0x3f0000004444b820 */ /* 0x000fe20000400000 */
[----:B------:R-:W1:Y:S01]  /*1dc0*/  MUFU.EX2 R61, R61 ;  /* 0x0000003d003d7308 */ /* 0x000e620000000800 */
[----:B---3--:R-:W-:Y:S01]  /*1dd0*/  @!P2 FMUL R60, R60, R60 ;  /* 0x0000003c3c3ca220 */ /* 0x008fe20000400000 */
[----:B------:R-:W-:-:S02]  /*1de0*/  FSETP.GEU.AND P2, PT, R72, -126, PT ;  /* 0xc2fc00004800780b */ /* 0x000fc40003f4e000 */
[----:B--2---:R-:W-:Y:S01]  /*1df0*/  FMNMX R4, R4, R5, !PT ;  /* 0x0000000504047209 */ /* 0x004fe20007800000 */
[----:B------:R-:W-:Y:S01]  /*1e00*/  FADD R21, R28, R60 ;  /* 0x0000003c1c157221 */ /* 0x000fe20000000000 */
[----:B------:R-:W-:Y:S01]  /*1e10*/  F2FP.SATFINITE.E4M3.F32.PACK_AB_MERGE_C R105, R151, R60, RZ ;  /* 0x0000003c9769723e */ /* 0x000fe200048070ff */
[----:B------:R-:W-:Y:S01]  /*1e20*/  @!P4 FMUL R69, R69, 0.5 ;  /* 0x3f0000004545c820 */ /* 0x000fe20000400000 */
[----:B------:R-:W2:Y:S01]  /*1e30*/  MUFU.EX2 R65, R65 ;  /* 0x0000004100417308 */ /* 0x000ea20000000800 */
[----:B----4-:R-:W-:Y:S01]  /*1e40*/  @!P6 FMUL R64, R64, R64 ;  /* 0x000000404040e220 */ /* 0x010fe20000400000 */
[----:B------:R-:W-:Y:S02]  /*1e50*/  FSETP.GEU.AND P6, PT, R76, -126, PT ;  /* 0xc2fc00004c00780b */ /* 0x000fe40003fce000 */
[----:B------:R-:W-:Y:S02]  /*1e60*/  LOP3.LUT R102, R102, 0xffff, RZ, 0xc0, !PT ;  /* 0x0000ffff66667812 */ /* 0x000fe400078ec0ff */
[----:B------:R-:W-:Y:S01]  /*1e70*/  LOP3.LUT R49, R49, 0xff, RZ, 0xc0, !PT ;  /* 0x000000ff31317812 */ /* 0x000fe200078ec0ff */
[----:B------:R-:W-:Y:S01]  /*1e80*/  @!P2 FMUL R72, R72, 0.5 ;  /* 0x3f0000004848a820 */ /* 0x000fe20000400000 */
[----:B------:R-:W3:Y:S01]  /*1e90*/  MUFU.EX2 R68, R68 ;  /* 0x0000004400447308 */ /* 0x000ee20000000800 */
[----:B-1----:R-:W-:Y:S01]  /*1ea0*/  @!P1 FMUL R61, R61, R61 ;  /* 0x0000003d3d3d9220 */ /* 0x002fe20000400000 */
[----:B------:R-:W-:-:S02]  /*1eb0*/  FSETP.GEU.AND P1, PT, R73, -126, PT ;  /* 0xc2fc00004900780b */ /* 0x000fc40003f2e000 */
[----:B------:R-:W-:Y:S01]  /*1ec0*/  PRMT R101, R102, 0x7604, R101 ;  /* 0x0000760466657816 */ /* 0x000fe20000000065 */
[----:B------:R-:W-:Y:S01]  /*1ed0*/  FADD R23, R10, R61 ;  /* 0x0000003d0a177221 */ /* 0x000fe20000000000 */
[----:B------:R-:W-:Y:S01]  /*1ee0*/  F2FP.SATFINITE.E4M3.F32.PACK_AB_MERGE_C R106, R151, R61, RZ ;  /* 0x0000003d976a723e */ /* 0x000fe200048070ff */
[----:B------:R-:W-:Y:S01]  /*1ef0*/  @!P6 FMUL R76, R76, 0.5 ;  /* 0x3f0000004c4ce820 */ /* 0x000fe20000400000 */
[----:B------:R-:W1:Y:S01]  /*1f00*/  MUFU.EX2 R69, R69 ;  /* 0x0000004500457308 */ /* 0x000e620000000800 */
[----:B--2---:R-:W-:Y:S01]  /*1f10*/  @!P5 FMUL R65, R65, R65 ;  /* 0x000000414141d220 */ /* 0x004fe20000400000 */
[----:B------:R-:W-:Y:S02]  /*1f20*/  FSETP.GEU.AND P5, PT, R77, -126, PT ;  /* 0xc2fc00004d00780b */ /* 0x000fe40003fae000 */
[----:B------:R-:W-:Y:S01]  /*1f30*/  LOP3.LUT R99, R99, 0xff, RZ, 0xc0, !PT ;  /* 0x000000ff63637812 */ /* 0x000fe200078ec0ff */
[----:B------:R-:W-:Y:S01]  /*1f40*/  FADD R25, R12, R65 ;  /* 0x000000410c197221 */ /* 0x000fe20000000000 */
[----:B------:R-:W-:Y:S01]  /*1f50*/  F2FP.SATFINITE.E4M3.F32.PACK_AB_MERGE_C R65, R151, R65, RZ ;  /* 0x000000419741723e */ /* 0x000fe200048070ff */
[----:B------:R-:W-:Y:S01]  /*1f60*/  @!P1 FMUL R73, R73, 0.5 ;  /* 0x3f00000049499820 */ /* 0x000fe20000400000 */
[----:B------:R-:W2:Y:S01]  /*1f70*/  MUFU.EX2 R72, R72 ;  /* 0x0000004800487308 */ /* 0x000ea20000000800 */
[----:B---3--:R-:W-:Y:S01]  /*1f80*/  @!P3 FMUL R68, R68, R68 ;  /* 0x000000444444b220 */ /* 0x008fe20000400000 */
[----:B------:R-:W-:-:S02]  /*1f90*/  FSETP.NEU.AND P3, PT, R4, -INF , PT ;  /* 0xff8000000400780b */ /* 0x000fc40003f6d000 */
[----:B------:R-:W-:Y:S02]  /*1fa0*/  LOP3.LUT R65, R65, 0xffff, RZ, 0xc0, !PT ;  /* 0x0000ffff41417812 */ /* 0x000fe400078ec0ff */
[----:B------:R-:W-:Y:S01]  /*1fb0*/  FSEL R5, R4, RZ, P3 ;  /* 0x000000ff04057208 */ /* 0x000fe20001800000 */
[----:B------:R-:W-:Y:S01]  /*1fc0*/  @!P5 FMUL R77, R77, 0.5 ;  /* 0x3f0000004d4dd820 */ /* 0x000fe20000400000 */
[----:B------:R-:W3:Y:S01]  /*1fd0*/  MUFU.EX2 R76, R76 ;  /* 0x0000004c004c7308 */ /* 0x000ee20000000800 */
[----:B-1----:R-:W-:Y:S01]  /*1fe0*/  @!P4 FMUL R69, R69, R69 ;  /* 0x000000454545c220 */ /* 0x002fe20000400000 */
[----:B------:R-:W-:Y:S01]  /*1ff0*/  FSETP.GEU.AND P4, PT, R80, -126, PT ;  /* 0xc2fc00005000780b */ /* 0x000fe20003f8e000 */
[----:B------:R-:W-:Y:S01]  /*2000*/  FMUL R5, R5, UR7 ;  /* 0x0000000705057c20 */ /* 0x000fe20008400000 */
[----:B------:R-:W-:Y:S01]  /*2010*/  FSETP.GEU.AND P3, PT, R81, -126, PT ;  /* 0xc2fc00005100780b */ /* 0x000fe20003f6e000 */
[----:B------:R-:W-:Y:S01]  /*2020*/  FADD R28, R14, R69 ;  /* 0x000000450e1c7221 */ /* 0x000fe20000000000 */
[----:B------:R-:W-:Y:S01]  /*2030*/  F2FP.SATFINITE.E4M3.F32.PACK_AB_MERGE_C R69, R151, R69, RZ ;  /* 0x000000459745723e */ /* 0x000fe200048070ff */
[--C-:B------:R-:W-:Y:S01]  /*2040*/  FFMA R26, R26, UR7, -R5.reuse ;  /* 0x000000071a1a7c23 */ /* 0x100fe20008000805 */
[----:B------:R-:W1:Y:S01]  /*2050*/  MUFU.EX2 R73, R73 ;  /* 0x0000004900497308 */ /* 0x000e620000000800 */
[----:B--2---:R-:W-:Y:S01]  /*2060*/  @!P2 FMUL R72, R72, R72 ;  /* 0x000000484848a220 */ /* 0x004fe20000400000 */
[--C-:B------:R-:W-:Y:S01]  /*2070*/  FFMA R27, R27, UR7, -R5.reuse ;  /* 0x000000071b1b7c23 */ /* 0x100fe20008000805 */
[----:B------:R-:W-:Y:S01]  /*2080*/  FSETP.GEU.AND P2, PT, R84, -126, PT ;  /* 0xc2fc00005400780b */ /* 0x000fe20003f4e000 */
[--C-:B------:R-:W-:Y:S01]  /*2090*/  FFMA R7, R30, UR7, -R5.reuse ;  /* 0x000000071e077c23 */ /* 0x100fe20008000805 */
[--C-:B------:R-:W-:Y:S01]  /*20a0*/  FFMA R9, R34, UR7, -R5.reuse ;  /* 0x0000000722097c23 */ /* 0x100fe20008000805 */
[--C-:B------:R-:W-:Y:S01]  /*20b0*/  FFMA R11, R38, UR7, -R5.reuse ;  /* 0x00000007260b7c23 */ /* 0x100fe20008000805 */
[----:B------:R-:W-:Y:S01]  /*20c0*/  @!P4 FMUL R80, R80, 0.5 ;  /* 0x3f0000005050c820 */ /* 0x000fe20000400000 */
[----:B------:R-:W2:Y:S01]  /*20d0*/  MUFU.EX2 R77, R77 ;  /* 0x0000004d004d7308 */ /* 0x000ea20000000800 */
[----:B---3--:R-:W-:Y:S01]  /*20e0*/  @!P6 FMUL R76, R76, R76 ;  /* 0x0000004c4c4ce220 */ /* 0x008fe20000400000 */
[----:B------:R-:W-:Y:S01]  /*20f0*/  FSETP.GEU.AND P6, PT, R26, -126, PT ;  /* 0xc2fc00001a00780b */ /* 0x000fe20003fce000 */
[----:B------:R-:W-:Y:S01]  /*2100*/  @!P3 FMUL R81, R81, 0.5 ;  /* 0x3f0000005151b820 */ /* 0x000fe20000400000 */
[--C-:B------:R-:W-:Y:S01]  /*2110*/  FFMA R31, R31, UR7, -R5.reuse ;  /* 0x000000071f1f7c23 */ /* 0x100fe20008000805 */
[--C-:B------:R-:W-:Y:S01]  /*2120*/  FFMA R35, R35, UR7, -R5.reuse ;  /* 0x0000000723237c23 */ /* 0x100fe20008000805 */
[--C-:B------:R-:W-:Y:S01]  /*2130*/  FFMA R39, R39, UR7, -R5.reuse ;  /* 0x0000000727277c23 */ /* 0x100fe20008000805 */
[--C-:B------:R-:W-:Y:S01]  /*2140*/  FFMA R43, R43, UR7, -R5.reuse ;  /* 0x000000072b2b7c23 */ /* 0x100fe20008000805 */
[----:B------:R-:W-:Y:S01]  /*2150*/  @!P2 FMUL R84, R84, 0.5 ;  /* 0x3f0000005454a820 */ /* 0x000fe20000400000 */
[----:B-1----:R-:W-:Y:S01]  /*2160*/  @!P1 FMUL R73, R73, R73 ;  /* 0x0000004949499220 */ /* 0x002fe20000400000 */
[----:B------:R-:W-:Y:S01]  /*2170*/  FSETP.GEU.AND P1, PT, R6, -126, PT ;  /* 0xc2fc00000600780b */ /* 0x000fe20003f2e000 */
[----:B------:R-:W1:Y:S01]  /*2180*/  MUFU.EX2 R80, R80 ;  /* 0x0000005000507308 */ /* 0x000e620000000800 */
[--C-:B------:R-:W-:Y:S01]  /*2190*/  FFMA R47, R47, UR7, -R5.reuse ;  /* 0x000000072f2f7c23 */ /* 0x100fe20008000805 */
[--C-:B------:R-:W-:Y:S01]  /*21a0*/  FFMA R51, R51, UR7, -R5.reuse ;  /* 0x0000000733337c23 */ /* 0x100fe20008000805 */
[--C-:B------:R-:W-:Y:S01]  /*21b0*/  FFMA R55, R55, UR7, -R5.reuse ;  /* 0x0000000737377c23 */ /* 0x100fe20008000805 */
[----:B------:R-:W-:Y:S01]  /*21c0*/  @!P6 FMUL R26, R26, 0.5 ;  /* 0x3f0000001a1ae820 */ /* 0x000fe20000400000 */
[--C-:B------:R-:W-:Y:S01]  /*21d0*/  FFMA R59, R59, UR7, -R5.reuse ;  /* 0x000000073b3b7c23 */ /* 0x100fe20008000805 */
[----:B--2---:R-:W-:Y:S01]  /*21e0*/  @!P5 FMUL R77, R77, R77 ;  /* 0x0000004d4d4dd220 */ /* 0x004fe20000400000 */
[----:B------:R-:W-:Y:S01]  /*21f0*/  FSETP.GEU.AND P5, PT, R27, -126, PT ;  /* 0xc2fc00001b00780b */ /* 0x000fe20003fae000 */
[----:B------:R-:W2:Y:S01]  /*2200*/  MUFU.EX2 R84, R84 ;  /* 0x0000005400547308 */ /* 0x000ea20000000800 */
[--C-:B------:R-:W-:Y:S01]  /*2210*/  FFMA R63, R63, UR7, -R5.reuse ;  /* 0x000000073f3f7c23 */ /* 0x100fe20008000805 */
[--C-:B------:R-:W-:Y:S01]  /*2220*/  FFMA R67, R67, UR7, -R5.reuse ;  /* 0x0000000743437c23 */ /* 0x100fe20008000805 */
[--C-:B------:R-:W-:Y:S01]  /*2230*/  FFMA R66, R66, UR7, -R5.reuse ;  /* 0x0000000742427c23 */ /* 0x100fe20008000805 */
[----:B------:R-:W-:Y:S01]  /*2240*/  @!P1 FMUL R6, R6, 0.5 ;  /* 0x3f00000006069820 */ /* 0x000fe20000400000 */
[--C-:B------:R-:W-:Y:S01]  /*2250*/  FFMA R70, R70, UR7, -R5.reuse ;  /* 0x0000000746467c23 */ /* 0x100fe20008000805 */
[--C-:B------:R-:W-:Y:S01]  /*2260*/  FFMA R74, R74, UR7, -R5.reuse ;  /* 0x000000074a4a7c23 */ /* 0x100fe20008000805 */
[--C-:B------:R-:W-:Y:S01]  /*2270*/  FFMA R71, R71, UR7, -R5.reuse ;  /* 0x0000000747477c23 */ /* 0x100fe20008000805 */
[----:B------:R-:W3:Y:S01]  /*2280*/  MUFU.EX2 R26, R26 ;  /* 0x0000001a001a7308 */ /* 0x000ee20000000800 */
[----:B-1----:R-:W-:Y:S01]  /*2290*/  @!P4 FMUL R80, R80, R80 ;  /* 0x000000505050c220 */ /* 0x002fe20000400000 */
[----:B------:R-:W-:Y:S01]  /*22a0*/  FSETP.GEU.AND P4, PT, R7, -126, PT ;  /* 0xc2fc00000700780b */ /* 0x000fe20003f8e000 */
[--C-:B------:R-:W-:Y:S01]  /*22b0*/  FFMA R75, R75, UR7, -R5.reuse ;  /* 0x000000074b4b7c23 */ /* 0x100fe20008000805 */
[----:B------:R-:W-:Y:S01]  /*22c0*/  @!P5 FMUL R27, R27, 0.5 ;  /* 0x3f0000001b1bd820 */ /* 0x000fe20000400000 */
[--C-:B------:R-:W-:Y:S01]  /*22d0*/  FFMA R79, R79, UR7, -R5.reuse ;  /* 0x000000074f4f7c23 */ /* 0x100fe20008000805 */
[--C-:B------:R-:W-:Y:S01]  /*22e0*/  FFMA R78, R78, UR7, -R5.reuse ;  /* 0x000000074e4e7c23 */ /* 0x100fe20008000805 */
[--C-:B------:R-:W-:Y:S01]  /*22f0*/  FFMA R82, R82, UR7, -R5.reuse ;  /* 0x0000000752527c23 */ /* 0x100fe20008000805 */
[----:B------:R-:W1:Y:S01]  /*2300*/  MUFU.EX2 R81, R81 ;  /* 0x0000005100517308 */ /* 0x000e620000000800 */
[----:B--2---:R-:W-:Y:S01]  /*2310*/  @!P2 FMUL R84, R84, R84 ;  /* 0x000000545454a220 */ /* 0x004fe20000400000 */
[----:B------:R-:W-:Y:S01]  /*2320*/  FSETP.GEU.AND P2, PT, R9, -126, PT ;  /* 0xc2fc00000900780b */ /* 0x000fe20003f4e000 */
[--C-:B------:R-:W-:Y:S01]  /*2330*/  FFMA R86, R86, UR7, -R5.reuse ;  /* 0x0000000756567c23 */ /* 0x100fe20008000805 */
[----:B------:R-:W-:Y:S01]  /*2340*/  FFMA R83, R83, UR7, -R5 ;  /* 0x0000000753537c23 */ /* 0x000fe20008000805 */
[----:B------:R-:W-:Y:S01]  /*2350*/  FADD R29, R48, R80 ;  /* 0x00000050301d7221 */ /* 0x000fe20000000000 */
[----:B------:R-:W-:Y:S01]  /*2360*/  F2FP.SATFINITE.E4M3.F32.PACK_AB_MERGE_C R80, R151, R80, RZ ;  /* 0x000000509750723e */ /* 0x000fe200048070ff */
[----:B------:R-:W-:Y:S01]  /*2370*/  @!P4 FMUL R7, R7, 0.5 ;  /* 0x3f0000000707c820 */ /* 0x000fe20000400000 */
[----:B------:R-:W2:Y:S01]  /*2380*/  MUFU.EX2 R6, R6 ;  /* 0x0000000600067308 */ /* 0x000ea20000000800 */
[----:B---3--:R-:W-:Y:S01]  /*2390*/  @!P6 FMUL R26, R26, R26 ;  /* 0x0000001a1a1ae220 */ /* 0x008fe20000400000 */
[----:B------:R-:W-:-:S02]  /*23a0*/  FSETP.GEU.AND P6, PT, R11, -126, PT ;  /* 0xc2fc00000b00780b */ /* 0x000fc40003fce000 */
[----:B------:R-:W-:Y:S02]  /*23b0*/  LOP3.LUT R69, R69, 0xffff, RZ, 0xc0, !PT ;  /* 0x0000ffff45457812 */ /* 0x000fe400078ec0ff */
[----:B------:R-:W-:Y:S01]  /*23c0*/  F2FP.SATFINITE.E4M3.F32.PACK_AB_MERGE_C R48, R151, R26, RZ ;  /* 0x0000001a9730723e */ /* 0x000fe200048070ff */
[----:B------:R-:W-:Y:S01]  /*23d0*/  @!P2 FMUL R9, R9, 0.5 ;  /* 0x3f0000000909a820 */ /* 0x000fe20000400000 */
[----:B------:R3:W4:Y:S01]  /*23e0*/  MUFU.EX2 R30, R27 ;  /* 0x0000001b001e7308 */ /* 0x0007220000000800 */
[----:B-1----:R-:W-:Y:S01]  /*23f0*/  @!P3 FMUL R81, R81, R81 ;  /* 0x000000515151b220 */ /* 0x002fe20000400000 */
[----:B------:R-:W-:Y:S02]  /*2400*/  FSETP.GEU.AND P3, PT, R31, -126, PT ;  /* 0xc2fc00001f00780b */ /* 0x000fe40003f6e000 */
[----:B------:R-:W-:Y:S02]  /*2410*/  LOP3.LUT R100, R100, 0xffff, RZ, 0xc0, !PT ;  /* 0x0000ffff64647812 */ /* 0x000fe400078ec0ff */
[----:B------:R-:W-:Y:S01]  /*2420*/  LOP3.LUT R103, R103, 0xff, RZ, 0xc0, !PT ;  /* 0x000000ff67677812 */ /* 0x000fe200078ec0ff */
[----:B------:R-:W-:Y:S01]  /*2430*/  @!P6 FMUL R11, R11, 0.5 ;  /* 0x3f0000000b0be820 */ /* 0x000fe20000400000 */
[----:B------:R1:W5:Y:S01]  /*2440*/  MUFU.EX2 R34, R7 ;  /* 0x0000000700227308 */ /* 0x0003620000000800 */
[----:B--2---:R-:W-:Y:S01]  /*2450*/  @!P1 FMUL R6, R6, R6 ;  /* 0x0000000606069220 */ /* 0x004fe20000400000 */
[----:B------:R-:W-:Y:S01]  /*2460*/  FSETP.GEU.AND P1, PT, R35, -126, PT ;  /* 0xc2fc00002300780b */ /* 0x000fe20003f2e000 */
[----:B---3--:R-:W-:Y:S01]  /*2470*/  FADD R27, R36, R68 ;  /* 0x00000044241b7221 */ /* 0x008fe20000000000 */
[----:B------:R-:W-:-:S02]  /*2480*/  F2FP.SATFINITE.E4M3.F32.PACK_AB_MERGE_C R68, R151, R68, RZ ;  /* 0x000000449744723e */ /* 0x000fc400048070ff */
[----:B------:R-:W-:Y:S01]  /*2490*/  F2FP.SATFINITE.E4M3.F32.PACK_AB_MERGE_C R107, R151, R6, RZ ;  /* 0x00000006976b723e */ /* 0x000fe200048070ff */
[----:B------:R-:W-:Y:S01]  /*24a0*/  @!P3 FMUL R31, R31, 0.5 ;  /* 0x3f0000001f1fb820 */ /* 0x000fe20000400000 */
[----:B------:R2:W3:Y:S01]  /*24b0*/  MUFU.EX2 R88, R9 ;  /* 0x0000000900587308 */ /* 0x0004e20000000800 */
[----:B----4-:R-:W-:Y:S01]  /*24c0*/  @!P5 FMUL R30, R30, R30 ;  /* 0x0000001e1e1ed220 */ /* 0x010fe20000400000 */
[----:B------:R-:W-:Y:S01]  /*24d0*/  FSETP.GEU.AND P5, PT, R39, -126, PT ;  /* 0xc2fc00002700780b */ /* 0x000fe20003fae000 */
[--C-:B-1----:R-:W-:Y:S01]  /*24e0*/  FFMA R7, R42, UR7, -R5.reuse ;  /* 0x000000072a077c23 */ /* 0x102fe20008000805 */
[----:B------:R-:W-:Y:S02]  /*24f0*/  LOP3.LUT R68, R68, 0xff, RZ, 0xc0, !PT ;  /* 0x000000ff44447812 */ /* 0x000fe400078ec0ff */
[----:B------:R-:W-:Y:S01]  /*2500*/  LOP3.LUT R104, R104, 0xffff, RZ, 0xc0, !PT ;  /* 0x0000ffff68687812 */ /* 0x000fe200078ec0ff */
[----:B------:R-:W-:Y:S01]  /*2510*/  @!P1 FMUL R35, R35, 0.5 ;  /* 0x3f00000023239820 */ /* 0x000fe20000400000 */
[----:B------:R1:W4:Y:S01]  /*2520*/  MUFU.EX2 R90, R11 ;  /* 0x0000000b005a7308 */ /* 0x0003220000000800 */
[----:B--2---:R-:W-:Y:S01]  /*2530*/  FFMA R9, R46, UR7, -R5 ;  /* 0x000000072e097c23 */ /* 0x004fe20008000805 */
[----:B-----5:R-:W-:Y:S01]  /*2540*/  @!P4 FMUL R34, R34, R34 ;  /* 0x000000222222c220 */ /* 0x020fe20000400000 */
[----:B------:R-:W-:-:S02]  /*2550*/  FSETP.GEU.AND P4, PT, R7, -126, PT ;  /* 0xc2fc00000700780b */ /* 0x000fc40003f8e000 */
[----:B------:R-:W-:Y:S02]  /*2560*/  PRMT R68, R69, 0x7604, R68 ;  /* 0x0000760445447816 */ /* 0x000fe40000000044 */
[----:B------:R-:W-:Y:S01]  /*2570*/  @!P5 FMUL R39, R39, 0.5 ;  /* 0x3f0000002727d820 */ /* 0x000fe20000400000 */
[----:B------:R2:W5:Y:S01]  /*2580*/  MUFU.EX2 R38, R31 ;  /* 0x0000001f00267308 */ /* 0x0005620000000800 */
[----:B-1----:R-:W-:Y:S01]  /*2590*/  FFMA R11, R50, UR7, -R5 ;  /* 0x00000007320b7c23 */ /* 0x002fe20008000805 */
[----:B---3--:R-:W-:Y:S01]  /*25a0*/  @!P2 FMUL R88, R88, R88 ;  /* 0x000000585858a220 */ /* 0x008fe20000400000 */
[----:B------:R-:W-:Y:S02]  /*25b0*/  FSETP.GEU.AND P2, PT, R9, -126, PT ;  /* 0xc2fc00000900780b */ /* 0x000fe40003f4e000 */
[----:B------:R-:W-:Y:S02]  /*25c0*/  LOP3.LUT R105, R105, 0xff, RZ, 0xc0, !PT ;  /* 0x000000ff69697812 */ /* 0x000fe400078ec0ff */
[----:B------:R-:W-:Y:S01]  /*25d0*/  LOP3.LUT R106, R106, 0xffff, RZ, 0xc0, !PT ;  /* 0x0000ffff6a6a7812 */ /* 0x000fe200078ec0ff */
[----:B------:R-:W1:Y:S01]  /*25e0*/  MUFU.EX2 R42, R35 ;  /* 0x00000023002a7308 */ /* 0x000e620000000800 */
[----:B----4-:R-:W-:Y:S01]  /*25f0*/  @!P6 FMUL R90, R90, R90 ;  /* 0x0000005a5a5ae220 */ /* 0x010fe20000400000 */
[----:B------:R-:W-:Y:S01]  /*2600*/  FSETP.GEU.AND P6, PT, R11, -126, PT ;  /* 0xc2fc00000b00780b */ /* 0x000fe20003fce000 */
[----:B------:R-:W-:Y:S01]  /*2610*/  @!P4 FMUL R7, R7, 0.5 ;  /* 0x3f0000000707c820 */ /* 0x000fe20000400000 */
[----:B--2---:R-:W-:Y:S01]  /*2620*/  FADD R31, R22, R6 ;  /* 0x00000006161f7221 */ /* 0x004fe20000000000 */
[----:B------:R-:W-:-:S02]  /*2630*/  LOP3.LUT R80, R80, 0xff, RZ, 0xc0, !PT ;  /* 0x000000ff50507812 */ /* 0x000fc400078ec0ff */
[----:B------:R-:W-:Y:S01]  /*2640*/  LOP3.LUT R107, R107, 0xffff, RZ, 0xc0, !PT ;  /* 0x0000ffff6b6b7812 */ /* 0x000fe200078ec0ff */
[----:B------:R-:W2:Y:S01]  /*2650*/  MUFU.EX2 R46, R39 ;  /* 0x00000027002e7308 */ /* 0x000ea20000000800 */
[----:B-----5:R-:W-:Y:S01]  /*2660*/  @!P3 FMUL R38, R38, R38 ;  /* 0x000000262626b220 */ /* 0x020fe20000400000 */
[----:B------:R-:W-:Y:S01]  /*2670*/  FSETP.GEU.AND P3, PT, R43, -126, PT ;  /* 0xc2fc00002b00780b */ /* 0x000fe20003f6e000 */
[----:B------:R-:W-:Y:S01]  /*2680*/  @!P2 FMUL R9, R9, 0.5 ;  /* 0x3f0000000909a820 */ /* 0x000fe20000400000 */
[----:B------:R-:W-:Y:S01]  /*2690*/  FADD R28, R28, R31 ;  /* 0x0000001f1c1c7221 */ /* 0x000fe20000000000 */
[----:B------:R-:W-:Y:S02]  /*26a0*/  PRMT R99, R100, 0x7604, R99 ;  /* 0x0000760464637816 */ /* 0x000fe40000000063 */
[----:B------:R-:W-:Y:S01]  /*26b0*/  @!P6 FMUL R11, R11, 0.5 ;  /* 0x3f0000000b0be820 */ /* 0x000fe20000400000 */
[----:B------:R3:W4:Y:S01]  /*26c0*/  MUFU.EX2 R92, R7 ;  /* 0x00000007005c7308 */ /* 0x0007220000000800 */
[----:B-1----:R-:W-:Y:S01]  /*26d0*/  @!P1 FMUL R42, R42, R42 ;  /* 0x0000002a2a2a9220 */ /* 0x002fe20000400000 */
[----:B------:R-:W-:-:S02]  /*26e0*/  FSETP.GEU.AND P1, PT, R47, -126, PT ;  /* 0xc2fc00002f00780b */ /* 0x000fc40003f2e000 */
[C---:B------:R-:W-:Y:S02]  /*26f0*/  F2FP.SATFINITE.E4M3.F32.PACK_AB_MERGE_C R57, R151.reuse, R38, RZ ;  /* 0x000000269739723e */ /* 0x040fe400048070ff */
[----:B------:R-:W-:Y:S01]  /*2700*/  F2FP.SATFINITE.E4M3.F32.PACK_AB_MERGE_C R60, R151, R42, RZ ;  /* 0x0000002a973c723e */ /* 0x000fe200048070ff */
[----:B------:R-:W-:Y:S01]  /*2710*/  @!P3 FMUL R43, R43, 0.5 ;  /* 0x3f0000002b2bb820 */ /* 0x000fe20000400000 */
[----:B------:R1:W5:Y:S01]  /*2720*/  MUFU.EX2 R94, R9 ;  /* 0x00000009005e7308 */ /* 0x0003620000000800 */
[----:B--2---:R-:W-:Y:S01]  /*2730*/  @!P5 FMUL R46, R46, R46 ;  /* 0x0000002e2e2ed220 */ /* 0x004fe20000400000 */
[----:B------:R-:W-:Y:S01]  /*2740*/  FSETP.GEU.AND P5, PT, R51, -126, PT ;  /* 0xc2fc00003300780b */ /* 0x000fe20003fae000 */
[--C-:B---3--:R-:W-:Y:S01]  /*2750*/  FFMA R7, R54, UR7, -R5.reuse ;  /* 0x0000000736077c23 */ /* 0x108fe20008000805 */
[----:B------:R-:W-:Y:S02]  /*2760*/  LOP3.LUT R57, R57, 0xffff, RZ, 0xc0, !PT ;  /* 0x0000ffff39397812 */ /* 0x000fe400078ec0ff */
[----:B------:R-:W-:Y:S01]  /*2770*/  F2FP.SATFINITE.E4M3.F32.PACK_AB_MERGE_C R61, R151, R46, RZ ;  /* 0x0000002e973d723e */ /* 0x000fe200048070ff */
[----:B------:R-:W-:Y:S01]  /*2780*/  @!P1 FMUL R47, R47, 0.5 ;  /* 0x3f0000002f2f9820 */ /* 0x000fe20000400000 */
[----:B------:R2:W3:Y:S01]  /*2790*/  MUFU.EX2 R96, R11 ;  /* 0x0000000b00607308 */ /* 0x0004e20000000800 */
[----:B-1----:R-:W-:Y:S01]  /*27a0*/  FFMA R9, R58, UR7, -R5 ;  /* 0x000000073a097c23 */ /* 0x002fe20008000805 */
[----:B----4-:R-:W-:Y:S01]  /*27b0*/  @!P4 FMUL R92, R92, R92 ;  /* 0x0000005c5c5cc220 */ /* 0x010fe20000400000 */
[----:B------:R-:W-:-:S02]  /*27c0*/  FSETP.GEU.AND P4, PT, R7, -126, PT ;  /* 0xc2fc00000700780b */ /* 0x000fc40003f8e000 */
[----:B------:R-:W-:Y:S02]  /*27d0*/  LOP3.LUT R61, R61, 0xffff, RZ, 0xc0, !PT ;  /* 0x0000ffff3d3d7812 */ /* 0x000fe400078ec0ff */
[----:B------:R-:W-:Y:S01]  /*27e0*/  @!P5 FMUL R51, R51, 0.5 ;  /* 0x3f0000003333d820 */ /* 0x000fe20000400000 */
[----:B------:R-:W1:Y:S01]  /*27f0*/  MUFU.EX2 R50, R43 ;  /* 0x0000002b00327308 */ /* 0x000e620000000800 */
[--C-:B--2---:R-:W-:Y:S01]  /*2800*/  FFMA R11, R62, UR7, -R5.reuse ;  /* 0x000000073e0b7c23 */ /* 0x104fe20008000805 */
[----:B-----5:R-:W-:Y:S01]  /*2810*/  @!P2 FMUL R94, R94, R94 ;  /* 0x0000005e5e5ea220 */ /* 0x020fe20000400000 */
[----:B------:R-:W-:Y:S01]  /*2820*/  FSETP.GEU.AND P2, PT, R9, -126, PT ;  /* 0xc2fc00000900780b */ /* 0x000fe20003f4e000 */
[----:B------:R-:W-:Y:S01]  /*2830*/  FFMA R5, R87, UR7, -R5 ;  /* 0x0000000757057c23 */ /* 0x000fe20008000805 */
[----:B------:R-:W-:Y:S01]  /*2840*/  ULOP3.LUT UR7, UR21, 0x8, URZ, 0xc, !UPT ;  /* 0x0000000815077892 */ /* 0x000fe2000f8e0c3f */
[----:B------:R-:W-:Y:S01]  /*2850*/  F2FP.SATFINITE.E4M3.F32.PACK_AB_MERGE_C R87, R151, R36, RZ ;  /* 0x000000249757723e */ /* 0x000fe200048070ff */
[----:B------:R-:W-:Y:S01]  /*2860*/  FADD R36, R16, R73 ;  /* 0x0000004910247221 */ /* 0x000fe20000000000 */
[----:B------:R-:W2:Y:S01]  /*2870*/  MUFU.EX2 R54, R47 ;  /* 0x0000002f00367308 */ /* 0x000ea20000000800 */
[----:B---3--:R-:W-:Y:S01]  /*2880*/  @!P6 FMUL R96, R96, R96 ;  /* 0x000000606060e220 */ /* 0x008fe20000400000 */
[----:B------:R-:W-:Y:S01]  /*2890*/  FSETP.GEU.AND P6, PT, R11, -126, PT ;  /* 0xc2fc00000b00780b */ /* 0x000fe20003fce000 */
[----:B------:R-:W-:Y:S01]  /*28a0*/  @!P4 FMUL R7, R7, 0.5 ;  /* 0x3f0000000707c820 */ /* 0x000fe20000400000 */
[----:B------:R-:W-:-:S02]  /*28b0*/  IMAD.U32 R17, RZ, RZ, UR7 ;  /* 0x00000007ff117e24 */ /* 0x000fc4000f8e00ff */
[----:B------:R-:W-:Y:S01]  /*28c0*/  FADD R16, R44, R76 ;  /* 0x0000004c2c107221 */ /* 0x000fe20000000000 */
[----:B------:R-:W-:Y:S01]  /*28d0*/  F2FP.SATFINITE.E4M3.F32.PACK_AB_MERGE_C R73, R151, R73, RZ ;  /* 0x000000499749723e */ /* 0x000fe200048070ff */
[----:B------:R-:W3:Y:S01]  /*28e0*/  MUFU.EX2 R58, R51 ;  /* 0x00000033003a7308 */ /* 0x000ee20000000800 */
[----:B-1----:R-:W-:Y:S01]  /*28f0*/  @!P3 FMUL R50, R50, R50 ;  /* 0x000000323232b220 */ /* 0x002fe20000400000 */
[----:B------:R-:W-:Y:S01]  /*2900*/  FSETP.GEU.AND P3, PT, R55, -126, PT ;  /* 0xc2fc00003700780b */ /* 0x000fe20003f6e000 */
[----:B------:R-:W-:Y:S01]  /*2910*/  @!P2 FMUL R9, R9, 0.5 ;  /* 0x3f0000000909a820 */ /* 0x000fe20000400000 */
[----:B------:R1:W-:Y:S01]  /*2920*/  SYNCS.ARRIVE.TRANS64.A1T0 RZ, [R17+UR22], RZ ;  /* 0x000000ff11ff79a7 */ /* 0x0003e20008100016 */
[----:B------:R-:W-:Y:S01]  /*2930*/  F2FP.SATFINITE.E4M3.F32.PACK_AB_MERGE_C R76, R151, R76, RZ ;  /* 0x0000004c974c723e */ /* 0x000fe200048070ff */
[----:B------:R-:W-:Y:S01]  /*2940*/  FADD R16, R21, R16 ;  /* 0x0000001015107221 */ /* 0x000fe20000000000 */
[----:B------:R-:W-:Y:S01]  /*2950*/  @!P6 FMUL R11, R11, 0.5 ;  /* 0x3f0000000b0be820 */ /* 0x000fe20000400000 */
[----:B------:R-:W4:Y:S01]  /*2960*/  MUFU.EX2 R98, R7 ;  /* 0x0000000700627308 */ /* 0x000f220000000800 */
[----:B--2---:R-:W-:Y:S01]  /*2970*/  @!P1 FMUL R54, R54, R54 ;  /* 0x0000003636369220 */ /* 0x004fe20000400000 */
[----:B------:R-:W-:Y:S01]  /*2980*/  FSETP.GEU.AND P1, PT, R59, -126, PT ;  /* 0xc2fc00003b00780b */ /* 0x000fe20003f2e000 */
[----:B-1----:R-:W-:Y:S01]  /*2990*/  FADD R17, R24, R56 ;  /* 0x0000003818117221 */ /* 0x002fe20000000000 */
[----:B------:R-:W-:Y:S01]  /*29a0*/  FADD R24, R32, R64 ;  /* 0x0000004020187221 */ /* 0x000fe20000000000 */
[----:B------:R-:W-:-:S02]  /*29b0*/  F2FP.SATFINITE.E4M3.F32.PACK_AB_MERGE_C R56, R151, R34, RZ ;  /* 0x000000229738723e */ /* 0x000fc400048070ff */
[----:B------:R-:W-:Y:S01]  /*29c0*/  @!P3 FMUL R55, R55, 0.5 ;  /* 0x3f0000003737b820 */ /* 0x000fe20000400000 */
[----:B------:R-:W1:Y:S01]  /*29d0*/  MUFU.EX2 R9, R9 ;  /* 0x0000000900097308 */ /* 0x000e620000000800 */
[----:B---3--:R-:W-:Y:S01]  /*29e0*/  @!P5 FMUL R58, R58, R58 ;  /* 0x0000003a3a3ad220 */ /* 0x008fe20000400000 */
[----:B------:R-:W-:Y:S01]  /*29f0*/  FSETP.GEU.AND P5, PT, R63, -126, PT ;  /* 0xc2fc00003f00780b */ /* 0x000fe20003fae000 */
[----:B------:R-:W-:Y:S01]  /*2a00*/  FADD R24, R24, R29 ;  /* 0x0000001d18187221 */ /* 0x000fe20000000000 */
[C---:B------:R-:W-:Y:S01]  /*2a10*/  F2FP.SATFINITE.E4M3.F32.PACK_AB_MERGE_C R12, R151.reuse, R50, RZ ;  /* 0x00000032970c723e */ /* 0x040fe200048070ff */
[----:B------:R-:W-:Y:S01]  /*2a20*/  IMAD.U32 R21, R56, 0x10000, RZ ;  /* 0x0001000038157824 */ /* 0x000fe200078e00ff */
[----:B------:R-:W-:Y:S01]  /*2a30*/  F2FP.SATFINITE.E4M3.F32.PACK_AB_MERGE_C R51, R151, R8, RZ ;  /* 0x000000089733723e */ /* 0x000fe200048070ff */
[----:B------:R-:W-:Y:S01]  /*2a40*/  @!P1 FMUL R59, R59, 0.5 ;  /* 0x3f0000003b3b9820 */ /* 0x000fe20000400000 */
[----:B------:R2:W3:Y:S01]  /*2a50*/  MUFU.EX2 R62, R55 ;  /* 0x00000037003e7308 */ /* 0x0004e20000000800 */
[----:B----4-:R-:W-:Y:S01]  /*2a60*/  @!P4 FMUL R98, R98, R98 ;  /* 0x000000626262c220 */ /* 0x010fe20000400000 */
[----:B------:R-:W-:-:S02]  /*2a70*/  FSETP.GEU.AND P4, PT, R66, -126, PT ;  /* 0xc2fc00004200780b */ /* 0x000fc40003f8e000 */
[C---:B------:R-:W-:Y:S02]  /*2a80*/  F2FP.SATFINITE.E4M3.F32.PACK_AB_MERGE_C R64, R151.reuse, R64, RZ ;  /* 0x000000409740723e */ /* 0x040fe400048070ff */
[----:B------:R-:W-:Y:S01]  /*2a90*/  F2FP.SATFINITE.E4M3.F32.PACK_AB_MERGE_C R14, R151, R58, RZ ;  /* 0x0000003a970e723e */ /* 0x000fe200048070ff */
[----:B------:R-:W-:Y:S01]  /*2aa0*/  @!P5 FMUL R63, R63, 0.5 ;  /* 0x3f0000003f3fd820 */ /* 0x000fe20000400000 */
[----:B------:R-:W4:Y:S01]  /*2ab0*/  MUFU.EX2 R11, R11 ;  /* 0x0000000b000b7308 */ /* 0x000f220000000800 */
[----:B-1----:R-:W-:Y:S01]  /*2ac0*/  @!P2 FMUL R9, R9, R9 ;  /* 0x000000090909a220 */ /* 0x002fe20000400000 */
[----:B------:R-:W-:Y:S02]  /*2ad0*/  FSETP.GEU.AND P2, PT, R70, -126, PT ;  /* 0xc2fc00004600780b */ /* 0x000fe40003f4e000 */
[----:B--2---:R-:W-:Y:S01]  /*2ae0*/  F2FP.SATFINITE.E4M3.F32.PACK_AB_MERGE_C R55, R151, R10, RZ ;  /* 0x0000000a9737723e */ /* 0x004fe200048070ff */
[----:B------:R-:W-:Y:S01]  /*2af0*/  FADD R22, R26, R9 ;  /* 0x000000091a167221 */ /* 0x000fe20000000000 */
[----:B------:R-:W-:Y:S01]  /*2b00*/  LOP3.LUT R87, R87, 0xff, RZ, 0xc0, !PT ;  /* 0x000000ff57577812 */ /* 0x000fe200078ec0ff */
[----:B------:R-:W-:Y:S01]  /*2b10*/  @!P4 FMUL R66, R66, 0.5 ;  /* 0x3f0000004242c820 */ /* 0x000fe20000400000 */
[----:B------:R-:W1:Y:S01]  /*2b20*/  MUFU.EX2 R59, R59 ;  /* 0x0000003b003b7308 */ /* 0x000e620000000800 */
[----:B---3--:R-:W-:Y:S01]  /*2b30*/  @!P3 FMUL R62, R62, R62 ;  /* 0x0000003e3e3eb220 */ /* 0x008fe20000400000 */
[----:B------:R-:W-:-:S02]  /*2b40*/  FSETP.GEU.AND P3, PT, R67, -126, PT ;  /* 0xc2fc00004300780b */ /* 0x000fc40003f6e000 */
[----:B------:R-:W-:Y:S02]  /*2b50*/  LOP3.LUT R76, R76, 0xff, RZ, 0xc0, !PT ;  /* 0x000000ff4c4c7812 */ /* 0x000fe400078ec0ff */
[----:B------:R-:W-:Y:S01]  /*2b60*/  LOP3.LUT R64, R64, 0xff, RZ, 0xc0, !PT ;  /* 0x000000ff40407812 */ /* 0x000fe200078ec0ff */
        /* <DEDUP_REMOVED lines=10> */
[----:B------:R-:W-:Y:S01]  /*2c10*/  LOP3.LUT R12, R12, 0xffff, RZ, 0xc0, !PT ;  /* 0x0000ffff0c0c7812 */ /* 0x000fe200078ec0ff */
[----:B------:R-:W-:Y:S01]  /*2c20*/  FADD R26, R30, R59 ;  /* 0x0000003b1e1a7221 */ /* 0x000fe20000000000 */
[----:B------:R-:W-:Y:S01]  /*2c30*/  F2FP.SATFINITE.E4M3.F32.PACK_AB_MERGE_C R8, R151, R59, RZ ;  /* 0x0000003b9708723e */ /* 0x000fe200048070ff */
[----:B------:R-:W-:Y:S01]  /*2c40*/  @!P6 FMUL R74, R74, 0.5 ;  /* 0x3f0000004a4ae820 */ /* 0x000fe20000400000 */
[----:B------:R-:W1:Y:S01]  /*2c50*/  MUFU.EX2 R67, R67 ;  /* 0x0000004300437308 */ /* 0x000e620000000800 */
[----:B--2---:R-:W-:Y:S01]  /*2c60*/  @!P5 FMUL R63, R63, R63 ;  /* 0x0000003f3f3fd220 */ /* 0x004fe20000400000 */
[----:B------:R-:W-:Y:S01]  /*2c70*/  FSETP.GEU.AND P5, PT, R75, -126, PT ;  /* 0xc2fc00004b00780b */ /* 0x000fe20003fae000 */
[----:B------:R-:W-:Y:S01]  /*2c80*/  IMAD.SHL.U32 R12, R12, 0x1000000, RZ ;  /* 0x010000000c0c7824 */ /* 0x000fe200078e00ff */
[----:B------:R-:W-:Y:S01]  /*2c90*/  LOP3.LUT R8, R8, 0xffff, RZ, 0xc0, !PT ;  /* 0x0000ffff08087812 */ /* 0x000fe200078ec0ff */
[----:B------:R-:W-:Y:S01]  /*2ca0*/  FADD R33, R38, R63 ;  /* 0x0000003f26217221 */ /* 0x000fe20000000000 */
[----:B------:R-:W-:Y:S01]  /*2cb0*/  PRMT R64, R65, 0x7604, R64 ;  /* 0x0000760441407816 */ /* 0x000fe20000000040 */
[----:B------:R-:W-:Y:S01]  /*2cc0*/  @!P1 FMUL R71, R71, 0.5 ;  /* 0x3f00000047479820 */ /* 0x000fe20000400000 */
[----:B------:R-:W2:Y:S01]  /*2cd0*/  MUFU.EX2 R70, R70 ;  /* 0x0000004600467308 */ /* 0x000ea20000000800 */
[----:B---3--:R-:W-:Y:S01]  /*2ce0*/  @!P4 FMUL R66, R66, R66 ;  /* 0x000000424242c220 */ /* 0x008fe20000400000 */
[----:B------:R-:W-:-:S02]  /*2cf0*/  FSETP.GEU.AND P4, PT, R78, -126, PT ;  /* 0xc2fc00004e00780b */ /* 0x000fc40003f8e000 */
[----:B------:R-:W-:Y:S02]  /*2d00*/  PRMT R103, R104, 0x7604, R103 ;  /* 0x0000760468677816 */ /* 0x000fe40000000067 */
[----:B------:R-:W-:Y:S01]  /*2d10*/  PRMT R105, R106, 0x7604, R105 ;  /* 0x000076046a697816 */ /* 0x000fe20000000069 */
[----:B------:R-:W-:Y:S01]  /*2d20*/  @!P5 FMUL R75, R75, 0.5 ;  /* 0x3f0000004b4bd820 */ /* 0x000fe20000400000 */
[----:B------:R-:W3:Y:S01]  /*2d30*/  MUFU.EX2 R74, R74 ;  /* 0x0000004a004a7308 */ /* 0x000ee20000000800 */
[----:B-1----:R-:W-:Y:S01]  /*2d40*/  @!P3 FMUL R67, R67, R67 ;  /* 0x000000434343b220 */ /* 0x002fe20000400000 */
[----:B------:R-:W-:Y:S02]  /*2d50*/  FSETP.GEU.AND P3, PT, R79, -126, PT ;  /* 0xc2fc00004f00780b */ /* 0x000fe40003f6e000 */
[----:B------:R-:W-:Y:S01]  /*2d60*/  SHF.L.U32 R60, R60, 0x18, RZ ;  /* 0x000000183c3c7819 */ /* 0x000fe200000006ff */
[----:B------:R-:W-:Y:S01]  /*2d70*/  FADD R35, R42, R67 ;  /* 0x000000432a237221 */ /* 0x000fe20000000000 */
[----:B------:R-:W-:Y:S01]  /*2d80*/  F2FP.SATFINITE.E4M3.F32.PACK_AB_MERGE_C R10, R151, R67, RZ ;  /* 0x00000043970a723e */ /* 0x000fe200048070ff */
[----:B------:R-:W-:Y:S01]  /*2d90*/  @!P4 FMUL R78, R78, 0.5 ;  /* 0x3f0000004e4ec820 */ /* 0x000fe20000400000 */
[----:B------:R-:W1:Y:S01]  /*2da0*/  MUFU.EX2 R71, R71 ;  /* 0x0000004700477308 */ /* 0x000e620000000800 */
[----:B--2---:R-:W-:Y:S01]  /*2db0*/  @!P2 FMUL R70, R70, R70 ;  /* 0x000000464646a220 */ /* 0x004fe20000400000 */
[----:B------:R-:W-:-:S02]  /*2dc0*/  FSETP.GEU.AND P2, PT, R82, -126, PT ;  /* 0xc2fc00005200780b */ /* 0x000fc40003f4e000 */
[----:B------:R-:W-:Y:S01]  /*2dd0*/  LOP3.LUT R10, R10, 0xffff, RZ, 0xc0, !PT ;  /* 0x0000ffff0a0a7812 */ /* 0x000fe200078ec0ff */
[----:B------:R-:W-:Y:S01]  /*2de0*/  FADD R37, R90, R70 ;  /* 0x000000465a257221 */ /* 0x000fe20000000000 */
[----:B------:R-:W-:Y:S01]  /*2df0*/  F2FP.SATFINITE.E4M3.F32.PACK_AB_MERGE_C R90, R151, R90, RZ ;  /* 0x0000005a975a723e */ /* 0x000fe200048070ff */
[----:B------:R-:W-:Y:S01]  /*2e00*/  @!P3 FMUL R79, R79, 0.5 ;  /* 0x3f0000004f4fb820 */ /* 0x000fe20000400000 */
[----:B------:R-:W2:Y:S01]  /*2e10*/  MUFU.EX2 R75, R75 ;  /* 0x0000004b004b7308 */ /* 0x000ea20000000800 */
[----:B---3--:R-:W-:Y:S01]  /*2e20*/  @!P6 FMUL R74, R74, R74 ;  /* 0x0000004a4a4ae220 */ /* 0x008fe20000400000 */
[----:B------:R-:W-:Y:S02]  /*2e30*/  FSETP.GEU.AND P6, PT, R86, -126, PT ;  /* 0xc2fc00005600780b */ /* 0x000fe40003fce000 */
[C---:B------:R-:W-:Y:S01]  /*2e40*/  F2FP.SATFINITE.E4M3.F32.PACK_AB_MERGE_C R70, R151.reuse, R70, RZ ;  /* 0x000000469746723e */ /* 0x040fe200048070ff */
[----:B------:R-:W-:Y:S01]  /*2e50*/  FADD R39, R92, R74 ;  /* 0x0000004a5c277221 */ /* 0x000fe20000000000 */
[----:B------:R-:W-:Y:S01]  /*2e60*/  F2FP.SATFINITE.E4M3.F32.PACK_AB_MERGE_C R92, R151, R92, RZ ;  /* 0x0000005c975c723e */ /* 0x000fe200048070ff */
[----:B------:R-:W-:Y:S01]  /*2e70*/  @!P2 FMUL R82, R82, 0.5 ;  /* 0x3f0000005252a820 */ /* 0x000fe20000400000 */
[----:B------:R-:W3:Y:S01]  /*2e80*/  MUFU.EX2 R79, R79 ;  /* 0x0000004f004f7308 */ /* 0x000ee20000000800 */
[----:B-1----:R-:W-:Y:S01]  /*2e90*/  @!P1 FMUL R71, R71, R71 ;  /* 0x0000004747479220 */ /* 0x002fe20000400000 */
[----:B------:R-:W-:Y:S01]  /*2ea0*/  FSETP.GEU.AND P1, PT, R83, -126, PT ;  /* 0xc2fc00005300780b */ /* 0x000fe20003f2e000 */
[----:B------:R-:W-:Y:S01]  /*2eb0*/  FADD R22, R22, R39 ;  /* 0x0000002716167221 */ /* 0x000fe20000000000 */
[----:B------:R-:W-:Y:S01]  /*2ec0*/  F2FP.SATFINITE.E4M3.F32.PACK_AB_MERGE_C R74, R151, R74, RZ ;  /* 0x0000004a974a723e */ /* 0x000fe200048070ff */
[----:B------:R-:W-:Y:S01]  /*2ed0*/  FADD R38, R46, R71 ;  /* 0x000000472e267221 */ /* 0x000fe20000000000 */
[----:B------:R-:W-:Y:S01]  /*2ee0*/  SHF.L.U32 R10, R10, 0x18, RZ ;  /* 0x000000180a0a7819 */ /* 0x000fe200000006ff */
[----:B------:R-:W-:Y:S01]  /*2ef0*/  @!P6 FMUL R86, R86, 0.5 ;  /* 0x3f0000005656e820 */ /* 0x000fe20000400000 */
[----:B------:R-:W1:Y:S01]  /*2f00*/  MUFU.EX2 R78, R78 ;  /* 0x0000004e004e7308 */ /* 0x000e620000000800 */
[----:B--2---:R-:W-:Y:S01]  /*2f10*/  @!P5 FMUL R75, R75, R75 ;  /* 0x0000004b4b4bd220 */ /* 0x004fe20000400000 */
[----:B------:R-:W-:Y:S01]  /*2f20*/  FSETP.GEU.AND P5, PT, R5, -126, PT ;  /* 0xc2fc00000500780b */ /* 0x000fe20003fae000 */
[----:B------:R-:W-:-:S02]  /*2f30*/  IMAD.U32 R39, R74, 0x10000, RZ ;  /* 0x000100004a277824 */ /* 0x000fc400078e00ff */
[----:B------:R-:W-:Y:S01]  /*2f40*/  FADD R41, R50, R75 ;  /* 0x0000004b32297221 */ /* 0x000fe20000000000 */
[----:B------:R-:W-:Y:S01]  /*2f50*/  F2FP.SATFINITE.E4M3.F32.PACK_AB_MERGE_C R50, R151, R9, RZ ;  /* 0x000000099732723e */ /* 0x000fe200048070ff */
[----:B------:R-:W-:Y:S01]  /*2f60*/  @!P1 FMUL R83, R83, 0.5 ;  /* 0x3f00000053539820 */ /* 0x000fe20000400000 */
[----:B------:R-:W2:Y:S01]  /*2f70*/  MUFU.EX2 R82, R82 ;  /* 0x0000005200527308 */ /* 0x000ea20000000800 */
[----:B---3--:R-:W-:Y:S01]  /*2f80*/  @!P3 FMUL R79, R79, R79 ;  /* 0x0000004f4f4fb220 */ /* 0x008fe20000400000 */
[C---:B------:R-:W-:Y:S01]  /*2f90*/  F2FP.SATFINITE.E4M3.F32.PACK_AB_MERGE_C R9, R151.reuse, R63, RZ ;  /* 0x0000003f9709723e */ /* 0x040fe200048070ff */
[----:B------:R-:W-:Y:S01]  /*2fa0*/  FADD R26, R26, R41 ;  /* 0x000000291a1a7221 */ /* 0x000fe20000000000 */
[----:B------:R-:W-:Y:S02]  /*2fb0*/  IMAD.U32 R50, R50, 0x10000, RZ ;  /* 0x0001000032327824 */ /* 0x000fe400078e00ff */
[----:B------:R-:W-:Y:S01]  /*2fc0*/  FADD R42, R54, R79 ;  /* 0x0000004f362a7221 */ /* 0x000fe20000000000 */
[----:B------:R-:W-:Y:S01]  /*2fd0*/  F2FP.SATFINITE.E4M3.F32.PACK_AB_MERGE_C R6, R151, R79, RZ ;  /* 0x0000004f9706723e */ /* 0x000fe200048070ff */
[----:B------:R-:W-:Y:S01]  /*2fe0*/  @!P5 FMUL R5, R5, 0.5 ;  /* 0x3f0000000505d820 */ /* 0x000fe20000400000 */
[----:B------:R3:W4:Y:S01]  /*2ff0*/  MUFU.EX2 R7, R83 ;  /* 0x0000005300077308 */ /* 0x0007220000000800 */
[----:B-1----:R-:W-:Y:S01]  /*3000*/  @!P4 FMUL R78, R78, R78 ;  /* 0x0000004e4e4ec220 */ /* 0x002fe20000400000 */
[----:B------:R-:W-:Y:S01]  /*3010*/  ISETP.GT.U32.AND P4, PT, R13, 0x1, PT ;  /* 0x000000010d00780c */ /* 0x000fe20003f84070 */
[----:B------:R-:W-:Y:S01]  /*3020*/  FADD R33, R33, R42 ;  /* 0x0000002a21217221 */ /* 0x000fe20000000000 */
[C---:B------:R-:W-:Y:S01]  /*3030*/  F2FP.SATFINITE.E4M3.F32.PACK_AB_MERGE_C R13, R151.reuse, R54, RZ ;  /* 0x00000036970d723e */ /* 0x040fe200048070ff */
[----:B------:R-:W-:Y:S01]  /*3040*/  FADD R43, R94, R78 ;  /* 0x0000004e5e2b7221 */ /* 0x000fe20000000000 */
[----:B------:R-:W-:-:S02]  /*3050*/  F2FP.SATFINITE.E4M3.F32.PACK_AB_MERGE_C R54, R151, R11, RZ ;  /* 0x0000000b9736723e */ /* 0x000fc400048070ff */
[----:B------:R-:W1:Y:S01]  /*3060*/  MUFU.EX2 R86, R86 ;  /* 0x0000005600567308 */ /* 0x000e620000000800 */
[C---:B---3--:R-:W-:Y:S01]  /*3070*/  F2FP.SATFINITE.E4M3.F32.PACK_AB_MERGE_C R83, R151.reuse, R32, RZ ;  /* 0x000000209753723e */ /* 0x048fe200048070ff */
[----:B------:R-:W-:Y:S01]  /*3080*/  FADD R32, R40, R72 ;  /* 0x0000004828207221 */ /* 0x000fe20000000000 */
[----:B------:R-:W-:Y:S01]  /*3090*/  FADD R40, R18, R77 ;  /* 0x0000004d12287221 */ /* 0x000fe20000000000 */
[----:B--2---:R-:W-:Y:S01]  /*30a0*/  @!P2 FMUL R82, R82, R82 ;  /* 0x000000525252a220 */ /* 0x004fe20000400000 */
[----:B------:R-:W-:Y:S01]  /*30b0*/  FADD R18, R20, R81 ;  /* 0x0000005114127221 */ /* 0x000fe20000000000 */
[----:B------:R-:W-:Y:S01]  /*30c0*/  FADD R20, R52, R84 ;  /* 0x0000005434147221 */ /* 0x000fe20000000000 */
[----:B------:R-:W-:Y:S01]  /*30d0*/  F2FP.SATFINITE.E4M3.F32.PACK_AB_MERGE_C R52, R151, R30, RZ ;  /* 0x0000001e9734723e */ /* 0x000fe200048070ff */
[----:B------:R-:W2:Y:S01]  /*30e0*/  MUFU.EX2 R15, R5 ;  /* 0x00000005000f7308 */ /* 0x000ea20000000800 */
[----:B----4-:R-:W-:Y:S01]  /*30f0*/  @!P1 FMUL R7, R7, R7 ;  /* 0x0000000707079220 */ /* 0x010fe20000400000 */
[----:B------:R-:W-:Y:S01]  /*3100*/  FADD R30, R34, R11 ;  /* 0x0000000b221e7221 */ /* 0x000fe20000000000 */
[----:B------:R-:W-:Y:S01]  /*3110*/  FADD R34, R88, R66 ;  /* 0x0000004258227221 */ /* 0x000fe20000000000 */
[----:B------:R-:W-:Y:S01]  /*3120*/  FADD R45, R96, R82 ;  /* 0x00000052602d7221 */ /* 0x000fe20000000000 */
[----:B------:R-:W-:Y:S01]  /*3130*/  FADD R44, R58, R7 ;  /* 0x000000073a2c7221 */ /* 0x000fe20000000000 */
[----:B------:R-:W-:Y:S01]  /*3140*/  F2FP.SATFINITE.E4M3.F32.PACK_AB_MERGE_C R72, R151, R72, RZ ;  /* 0x000000489748723e */ /* 0x000fe200048070ff */
[----:B------:R-:W-:Y:S01]  /*3150*/  FADD R17, R17, R32 ;  /* 0x0000002011117221 */ /* 0x000fe20000000000 */
[C---:B------:R-:W-:Y:S01]  /*3160*/  F2FP.SATFINITE.E4M3.F32.PACK_AB_MERGE_C R77, R151.reuse, R77, RZ ;  /* 0x0000004d974d723e */ /* 0x040fe200048070ff */
[----:B-1----:R-:W-:Y:S01]  /*3170*/  @!P6 FMUL R86, R86, R86 ;  /* 0x000000565656e220 */ /* 0x002fe20000400000 */
[----:B------:R-:W-:Y:S01]  /*3180*/  F2FP.SATFINITE.E4M3.F32.PACK_AB_MERGE_C R81, R151, R81, RZ ;  /* 0x000000519751723e */ /* 0x000fe200048070ff */
[----:B------:R-:W-:Y:S01]  /*3190*/  FADD R18, R25, R18 ;  /* 0x0000001219127221 */ /* 0x000fe20000000000 */
[C---:B------:R-:W-:Y:S01]  /*31a0*/  F2FP.SATFINITE.E4M3.F32.PACK_AB_MERGE_C R84, R151.reuse, R84, RZ ;  /* 0x000000549754723e */ /* 0x040fe200048070ff */
[----:B------:R-:W-:Y:S01]  /*31b0*/  FADD R46, R98, R86 ;  /* 0x00000056622e7221 */ /* 0x000fe20000000000 */
[----:B------:R-:W-:Y:S01]  /*31c0*/  F2FP.SATFINITE.E4M3.F32.PACK_AB_MERGE_C R88, R151, R88, RZ ;  /* 0x000000589758723e */ /* 0x000fe200048070ff */
[----:B------:R-:W-:Y:S01]  /*31d0*/  FADD R27, R27, R20 ;  /* 0x000000141b1b7221 */ /* 0x000fe20000000000 */
[----:B------:R-:W-:Y:S01]  /*31e0*/  F2FP.SATFINITE.E4M3.F32.PACK_AB_MERGE_C R94, R151, R94, RZ ;  /* 0x0000005e975e723e */ /* 0x000fe200048070ff */
[----:B--2---:R-:W-:Y:S01]  /*31f0*/  @!P5 FMUL R15, R15, R15 ;  /* 0x0000000f0f0fd220 */ /* 0x004fe20000400000 */
[----:B------:R-:W-:Y:S01]  /*3200*/  F2FP.SATFINITE.E4M3.F32.PACK_AB_MERGE_C R96, R151, R96, RZ ;  /* 0x000000609760723e */ /* 0x000fe200048070ff */
[----:B------:R-:W-:Y:S01]  /*3210*/  FADD R17, R17, R24 ;  /* 0x0000001811117221 */ /* 0x000fe20000000000 */
[C---:B------:R-:W-:Y:S01]  /*3220*/  F2FP.SATFINITE.E4M3.F32.PACK_AB_MERGE_C R98, R151.reuse, R98, RZ ;  /* 0x000000629762723e */ /* 0x040fe200048070ff */
[----:B------:R-:W-:Y:S01]  /*3230*/  FADD R47, R62, R15 ;  /* 0x0000000f3e2f7221 */ /* 0x000fe20000000000 */
[----:B------:R-:W-:Y:S01]  /*3240*/  F2FP.SATFINITE.E4M3.F32.PACK_AB_MERGE_C R62, R151, R62, RZ ;  /* 0x0000003e973e723e */ /* 0x000fe200048070ff */
[----:B------:R-:W-:Y:S01]  /*3250*/  FADD R35, R35, R44 ;  /* 0x0000002c23237221 */ /* 0x000fe20000000000 */
[C---:B------:R-:W-:Y:S01]  /*3260*/  F2FP.SATFINITE.E4M3.F32.PACK_AB_MERGE_C R66, R151.reuse, R66, RZ ;  /* 0x000000429742723e */ /* 0x040fe200048070ff */
[----:B------:R-:W-:Y:S01]  /*3270*/  IMAD.U32 R98, R98, 0x10000, RZ ;  /* 0x0001000062627824 */ /* 0x000fe200078e00ff */
[C---:B------:R-:W-:Y:S01]  /*3280*/  F2FP.SATFINITE.E4M3.F32.PACK_AB_MERGE_C R11, R151.reuse, R71, RZ ;  /* 0x00000047970b723e */ /* 0x040fe200048070ff */
[----:B------:R-:W-:Y:S01]  /*3290*/  FADD R26, R26, R35 ;  /* 0x000000231a1a7221 */ /* 0x000fe20000000000 */
[C---:B------:R-:W-:Y:S01]  /*32a0*/  F2FP.SATFINITE.E4M3.F32.PACK_AB_MERGE_C R5, R151.reuse, R75, RZ ;  /* 0x0000004b9705723e */ /* 0x040fe200048070ff */
[----:B------:R-:W-:Y:S01]  /*32b0*/  IMAD.U32 R35, R70, 0x10000, RZ ;  /* 0x0001000046237824 */ /* 0x000fe200078e00ff */
        /* <DEDUP_REMOVED lines=10> */
[----:B------:R-:W-:Y:S01]  /*3360*/  LOP3.LUT R24, R55, 0xffff, RZ, 0xc0, !PT ;  /* 0x0000ffff37187812 */ /* 0x000fe200078ec0ff */
[----:B------:R-:W-:Y:S01]  /*3370*/  IMAD.U32 R19, R48, 0x10000, RZ ;  /* 0x0001000030137824 */ /* 0x000fe200078e00ff */
[----:B------:R-:W-:Y:S01]  /*3380*/  LOP3.LUT R13, R13, 0xffff, RZ, 0xc0, !PT ;  /* 0x0000ffff0d0d7812 */ /* 0x000fe200078ec0ff */
[----:B------:R-:W-:Y:S01]  /*3390*/  FADD R15, R15, R18 ;  /* 0x000000120f0f7221 */ /* 0x000fe20000000000 */
[----:B------:R-:W-:Y:S01]  /*33a0*/  FADD R18, R16, R27 ;  /* 0x0000001b10127221 */ /* 0x000fe20000000000 */
[----:B------:R-:W-:Y:S01]  /*33b0*/  PRMT R24, R24, 0x7604, R53 ;  /* 0x0000760418187816 */ /* 0x000fe20000000035 */
[----:B------:R-:W-:Y:S01]  /*33c0*/  FADD R16, R23, R28 ;  /* 0x0000001c17107221 */ /* 0x000fe20000000000 */
[----:B------:R-:W-:Y:S01]  /*33d0*/  LOP3.LUT R62, R62, 0xffff, RZ, 0xc0, !PT ;  /* 0x0000ffff3e3e7812 */ /* 0x000fe200078ec0ff */
[----:B------:R-:W-:Y:S01]  /*33e0*/  FADD R17, R17, R18 ;  /* 0x0000001211117221 */ /* 0x000fe20000000000 */
[----:B------:R-:W-:Y:S01]  /*33f0*/  IMAD.SHL.U32 R18, R57, 0x1000000, RZ ;  /* 0x0100000039127824 */ /* 0x000fe200078e00ff */
[----:B------:R-:W-:Y:S01]  /*3400*/  LOP3.LUT R21, R24, 0xff0000, R21, 0xf8, !PT ;  /* 0x00ff000018157812 */ /* 0x000fe200078ef815 */
[----:B------:R-:W-:Y:S01]  /*3410*/  IMAD.U32 R41, R78, 0x10000, RZ ;  /* 0x000100004e297824 */ /* 0x000fe200078e00ff */
[----:B------:R-:W-:Y:S01]  /*3420*/  LOP3.LUT R98, R101, 0xff0000, R98, 0xf8, !PT ;  /* 0x00ff000065627812 */ /* 0x000fe200078ef862 */
[----:B------:R-:W-:Y:S01]  /*3430*/  FADD R30, R30, R43 ;  /* 0x0000002b1e1e7221 */ /* 0x000fe20000000000 */
[----:B------:R-:W-:Y:S01]  /*3440*/  LOP3.LUT R18, R21, R18, RZ, 0xfc, !PT ;  /* 0x0000001215127212 */ /* 0x000fe200078efcff */
[----:B------:R-:W-:Y:S01]  /*3450*/  FADD R22, R22, R45 ;  /* 0x0000002d16167221 */ /* 0x000fe20000000000 */
[----:B------:R-:W-:Y:S01]  /*3460*/  LOP3.LUT R21, R14, 0xffff, RZ, 0xc0, !PT ;  /* 0x0000ffff0e157812 */ /* 0x000fe200078ec0ff */
[----:B------:R-:W-:Y:S01]  /*3470*/  IMAD.SHL.U32 R14, R13, 0x1000000, RZ ;  /* 0x010000000d0e7824 */ /* 0x000fe200078e00ff */
[----:B------:R-:W-:Y:S01]  /*3480*/  LOP3.LUT R11, R11, 0xffff, RZ, 0xc0, !PT ;  /* 0x0000ffff0b0b7812 */ /* 0x000fe200078ec0ff */
[----:B------:R-:W-:Y:S01]  /*3490*/  IMAD.SHL.U32 R13, R62, 0x1000000, RZ ;  /* 0x010000003e0d7824 */ /* 0x000fe200078e00ff */
[----:B------:R-:W-:Y:S01]  /*34a0*/  LOP3.LUT R36, R97, 0xffff, RZ, 0xc0, !PT ;  /* 0x0000ffff61247812 */ /* 0x000fe200078ec0ff */
[----:B------:R-:W-:Y:S01]  /*34b0*/  IMAD.U32 R27, R92, 0x10000, RZ ;  /* 0x000100005c1b7824 */ /* 0x000fe200078e00ff */
[----:B------:R-:W-:Y:S01]  /*34c0*/  LOP3.LUT R20, R51, 0xffff, RZ, 0xc0, !PT ;  /* 0x0000ffff33147812 */ /* 0x000fe200078ec0ff */
[----:B------:R-:W-:Y:S01]  /*34d0*/  IMAD.U32 R96, R96, 0x10000, RZ ;  /* 0x0001000060607824 */ /* 0x000fe200078e00ff */
[----:B------:R-:W-:Y:S01]  /*34e0*/  LOP3.LUT R98, R98, R13, RZ, 0xfc, !PT ;  /* 0x0000000d62627212 */ /* 0x000fe200078efcff */
[----:B------:R-:W-:Y:S01]  /*34f0*/  IMAD.U32 R54, R54, 0x10000, RZ ;  /* 0x0001000036367824 */ /* 0x000fe200078e00ff */
[----:B------:R-:W-:Y:S01]  /*3500*/  LOP3.LUT R13, R9, 0xffff, RZ, 0xc0, !PT ;  /* 0x0000ffff090d7812 */ /* 0x000fe200078ec0ff */
[----:B------:R-:W-:Y:S01]  /*3510*/  IMAD.SHL.U32 R9, R8, 0x1000000, RZ ;  /* 0x0100000008097824 */ /* 0x000fe200078e00ff */
[----:B------:R-:W-:Y:S01]  /*3520*/  LOP3.LUT R35, R68, 0xff0000, R35, 0xf8, !PT ;  /* 0x00ff000044237812 */ /* 0x000fe200078ef823 */
[----:B------:R-:W-:Y:S01]  /*3530*/  IMAD.SHL.U32 R8, R11, 0x1000000, RZ ;  /* 0x010000000b087824 */ /* 0x000fe200078e00ff */
[----:B------:R-:W-:Y:S01]  /*3540*/  LOP3.LUT R83, R83, 0xff, RZ, 0xc0, !PT ;  /* 0x000000ff53537812 */ /* 0x000fe200078ec0ff */
[----:B------:R-:W-:Y:S01]  /*3550*/  IMAD.U32 R43, R82, 0x10000, RZ ;  /* 0x00010000522b7824 */ /* 0x000fe200078e00ff */
[----:B------:R-:W-:Y:S01]  /*3560*/  LOP3.LUT R28, R85, 0xffff, RZ, 0xc0, !PT ;  /* 0x0000ffff551c7812 */ /* 0x000fe200078ec0ff */
[----:B------:R-:W-:Y:S01]  /*3570*/  IMAD.U32 R45, R86, 0x10000, RZ ;  /* 0x00010000562d7824 */ /* 0x000fe200078e00ff */
[----:B------:R-:W-:Y:S01]  /*3580*/  LOP3.LUT R32, R89, 0xffff, RZ, 0xc0, !PT ;  /* 0x0000ffff59207812 */ /* 0x000fe200078ec0ff */
[----:B------:R-:W-:Y:S01]  /*3590*/  IMAD.SHL.U32 R21, R21, 0x1000000, RZ ;  /* 0x0100000015157824 */ /* 0x000fe200078e00ff */
[----:B------:R-:W-:Y:S01]  /*35a0*/  LOP3.LUT R52, R52, 0xffff, RZ, 0xc0, !PT ;  /* 0x0000ffff34347812 */ /* 0x000fe200078ec0ff */
[----:B------:R-:W-:Y:S01]  /*35b0*/  IMAD.SHL.U32 R13, R13, 0x1000000, RZ ;  /* 0x010000000d0d7824 */ /* 0x000fe200078e00ff */
[----:B------:R-:W-:Y:S01]  /*35c0*/  PRMT R36, R36, 0x7604, R95 ;  /* 0x0000760424247816 */ /* 0x000fe2000000005f */
[----:B------:R-:W-:Y:S01]  /*35d0*/  FADD R37, R37, R46 ;  /* 0x0000002e25257221 */ /* 0x000fe20000000000 */
[----:B------:R-:W-:Y:S01]  /*35e0*/  LOP3.LUT R77, R77, 0xffff, RZ, 0xc0, !PT ;  /* 0x0000ffff4d4d7812 */ /* 0x000fe200078ec0ff */
[----:B------:R-:W-:Y:S01]  /*35f0*/  IMAD.SHL.U32 R52, R52, 0x1000000, RZ ;  /* 0x0100000034347824 */ /* 0x000fe200078e00ff */
[----:B------:R-:W-:Y:S01]  /*3600*/  PRMT R20, R20, 0x7604, R49 ;  /* 0x0000760414147816 */ /* 0x000fe20000000031 */
[----:B------:R-:W-:Y:S01]  /*3610*/  FADD R38, R38, R47 ;  /* 0x0000002f26267221 */ /* 0x000fe20000000000 */
[----:B------:R-:W-:Y:S01]  /*3620*/  LOP3.LUT R34, R93, 0xffff, RZ, 0xc0, !PT ;  /* 0x0000ffff5d227812 */ /* 0x000fe200078ec0ff */
[----:B------:R-:W-:Y:S01]  /*3630*/  FADD R37, R30, R37 ;  /* 0x000000251e257221 */ /* 0x000fe20000000000 */
[----:B------:R-:W-:Y:S01]  /*3640*/  LOP3.LUT R72, R72, 0xff, RZ, 0xc0, !PT ;  /* 0x000000ff48487812 */ /* 0x000fe200078ec0ff */
[----:B------:R-:W-:Y:S01]  /*3650*/  FADD R33, R33, R38 ;  /* 0x0000002621217221 */ /* 0x000fe20000000000 */
[----:B------:R-:W-:Y:S01]  /*3660*/  LOP3.LUT R35, R35, R8, RZ, 0xfc, !PT ;  /* 0x0000000823237212 */ /* 0x000fe200078efcff */
[----:B------:R-:W-:Y:S01]  /*3670*/  FADD R16, R15, R16 ;  /* 0x000000100f107221 */ /* 0x000fe20000000000 */
[----:B------:R-:W-:Y:S01]  /*3680*/  LOP3.LUT R81, R81, 0xffff, RZ, 0xc0, !PT ;  /* 0x0000ffff51517812 */ /* 0x000fe200078ec0ff */
[----:B------:R-:W-:Y:S01]  /*3690*/  FADD R22, R22, R37 ;  /* 0x0000002516167221 */ /* 0x000fe20000000000 */
[----:B------:R-:W-:Y:S01]  /*36a0*/  LOP3.LUT R84, R84, 0xff, RZ, 0xc0, !PT ;  /* 0x000000ff54547812 */ /* 0x000fe200078ec0ff */
[----:B------:R-:W-:Y:S01]  /*36b0*/  FADD R33, R26, R33 ;  /* 0x000000211a217221 */ /* 0x000fe20000000000 */
[----:B------:R-:W-:-:S02]  /*36c0*/  LOP3.LUT R8, R6, 0xffff, RZ, 0xc0, !PT ;  /* 0x0000ffff06087812 */ /* 0x000fc400078ec0ff */
[----:B------:R-:W-:Y:S02]  /*36d0*/  PRMT R28, R28, 0x7604, R83 ;  /* 0x000076041c1c7816 */ /* 0x000fe40000000053 */
[----:B------:R-:W-:Y:S01]  /*36e0*/  PRMT R32, R32, 0x7604, R87 ;  /* 0x0000760420207816 */ /* 0x000fe20000000057 */
[----:B------:R-:W-:Y:S01]  /*36f0*/  IMAD.SHL.U32 R8, R8, 0x1000000, RZ ;  /* 0x0100000008087824 */ /* 0x000fe200078e00ff */
[----:B------:R-:W-:Y:S02]  /*3700*/  SHF.L.U32 R23, R88, 0x10, RZ ;  /* 0x0000001058177819 */ /* 0x000fe400000006ff */
[----:B------:R-:W-:Y:S02]  /*3710*/  LOP3.LUT R5, R5, 0xffff, RZ, 0xc0, !PT ;  /* 0x0000ffff05057812 */ /* 0x000fe400078ec0ff */
[----:B------:R-:W-:Y:S02]  /*3720*/  PRMT R76, R77, 0x7604, R76 ;  /* 0x000076044d4c7816 */ /* 0x000fe4000000004c */
[----:B------:R-:W-:Y:S01]  /*3730*/  LOP3.LUT R29, R36, 0xff0000, R29, 0xf8, !PT ;  /* 0x00ff0000241d7812 */ /* 0x000fe200078ef81d */
[----:B------:R-:W-:Y:S01]  /*3740*/  IMAD.SHL.U32 R6, R5, 0x1000000, RZ ;  /* 0x0100000005067824 */ /* 0x000fe200078e00ff */
[----:B------:R-:W-:Y:S01]  /*3750*/  LOP3.LUT R7, R7, 0xffff, RZ, 0xc0, !PT ;  /* 0x0000ffff07077812 */ /* 0x000fe200078ec0ff */
[----:B------:R-:W-:Y:S01]  /*3760*/  IMAD.MOV.U32 R5, RZ, RZ, 0x3021 ;  /* 0x00003021ff057424 */ /* 0x000fe200078e00ff */
[----:B------:R-:W-:-:S02]  /*3770*/  LOP3.LUT R151, R151, 0xffff, RZ, 0xc0, !PT ;  /* 0x0000ffff97977812 */ /* 0x000fc400078ec0ff */
[----:B------:R-:W-:Y:S02]  /*3780*/  PRMT R34, R34, 0x7604, R91 ;  /* 0x0000760422227816 */ /* 0x000fe4000000005b */
[----:B------:R-:W-:Y:S01]  /*3790*/  PRMT R72, R73, 0x7604, R72 ;  /* 0x0000760449487816 */ /* 0x000fe20000000048 */
[----:B------:R-:W-:Y:S01]  /*37a0*/  IMAD.SHL.U32 R24, R151, 0x1000000, RZ ;  /* 0x0100000097187824 */ /* 0x000fe200078e00ff */
[----:B------:R-:W-:Y:S01]  /*37b0*/  LOP3.LUT R19, R20, 0xff0000, R19, 0xf8, !PT ;  /* 0x00ff000014137812 */ /* 0x000fe200078ef813 */
[----:B------:R-:W-:Y:S01]  /*37c0*/  IMAD.SHL.U32 R20, R61, 0x1000000, RZ ;  /* 0x010000003d147824 */ /* 0x000fe200078e00ff */
[----:B------:R-:W-:Y:S02]  /*37d0*/  SHF.L.U32 R31, R66, 0x10, RZ ;  /* 0x00000010421f7819 */ /* 0x000fe400000006ff */
[----:B------:R-:W-:Y:S02]  /*37e0*/  PRMT R80, R81, 0x7604, R80 ;  /* 0x0000760451507816 */ /* 0x000fe40000000050 */
[----:B------:R-:W-:-:S02]  /*37f0*/  PRMT R84, R107, 0x7604, R84 ;  /* 0x000076046b547816 */ /* 0x000fc40000000054 */
[----:B------:R-:W-:Y:S02]  /*3800*/  LOP3.LUT R23, R28, 0xff0000, R23, 0xf8, !PT ;  /* 0x00ff00001c177812 */ /* 0x000fe400078ef817 */
[----:B------:R-:W-:Y:S02]  /*3810*/  LOP3.LUT R25, R32, 0xff0000, R25, 0xf8, !PT ;  /* 0x00ff000020197812 */ /* 0x000fe400078ef819 */
[----:B------:R-:W-:Y:S02]  /*3820*/  LOP3.LUT R41, R76, 0xff0000, R41, 0xf8, !PT ;  /* 0x00ff00004c297812 */ /* 0x000fe400078ef829 */
[----:B------:R-:W-:Y:S01]  /*3830*/  LOP3.LUT R29, R29, R14, RZ, 0xfc, !PT ;  /* 0x0000000e1d1d7212 */ /* 0x000fe200078efcff */
[----:B------:R-:W-:Y:S01]  /*3840*/  IMAD.SHL.U32 R14, R7, 0x1000000, RZ ;  /* 0x01000000070e7824 */ /* 0x000fe200078e00ff */
[----:B------:R-:W-:Y:S02]  /*3850*/  LOP3.LUT R27, R34, 0xff0000, R27, 0xf8, !PT ;  /* 0x00ff0000221b7812 */ /* 0x000fe400078ef81b */
[----:B------:R-:W-:-:S02]  /*3860*/  LOP3.LUT R31, R64, 0xff0000, R31, 0xf8, !PT ;  /* 0x00ff0000401f7812 */ /* 0x000fc400078ef81f */
[----:B------:R-:W-:Y:S02]  /*3870*/  LOP3.LUT R39, R72, 0xff0000, R39, 0xf8, !PT ;  /* 0x00ff000048277812 */ /* 0x000fe400078ef827 */
[----:B------:R-:W-:Y:S02]  /*3880*/  LOP3.LUT R19, R19, R52, RZ, 0xfc, !PT ;  /* 0x0000003413137212 */ /* 0x000fe400078efcff */
[----:B------:R-:W-:Y:S02]  /*3890*/  LOP3.LUT R96, R99, 0xff0000, R96, 0xf8, !PT ;  /* 0x00ff000063607812 */ /* 0x000fe400078ef860 */
[----:B------:R-:W-:Y:S02]  /*38a0*/  LOP3.LUT R50, R103, 0xff0000, R50, 0xf8, !PT ;  /* 0x00ff000067327812 */ /* 0x000fe400078ef832 */
[----:B------:R-:W-:Y:S02]  /*38b0*/  LOP3.LUT R54, R105, 0xff0000, R54, 0xf8, !PT ;  /* 0x00ff000069367812 */ /* 0x000fe400078ef836 */
[----:B------:R-:W-:-:S02]  /*38c0*/  LOP3.LUT R43, R80, 0xff0000, R43, 0xf8, !PT ;  /* 0x00ff0000502b7812 */ /* 0x000fc400078ef82b */
[----:B------:R-:W-:Y:S02]  /*38d0*/  LOP3.LUT R45, R84, 0xff0000, R45, 0xf8, !PT ;  /* 0x00ff0000542d7812 */ /* 0x000fe400078ef82d */
[----:B------:R-:W-:Y:S02]  /*38e0*/  LOP3.LUT R23, R23, R60, RZ, 0xfc, !PT ;  /* 0x0000003c17177212 */ /* 0x000fe400078efcff */
[----:B------:R-:W-:Y:S02]  /*38f0*/  LOP3.LUT R20, R25, R20, RZ, 0xfc, !PT ;  /* 0x0000001419147212 */ /* 0x000fe400078efcff */
[----:B------:R-:W-:Y:S02]  /*3900*/  MOV R7, 0x2130 ;  /* 0x0000213000077802 */ /* 0x000fe40000000f00 */
[----:B------:R-:W-:Y:S02]  /*3910*/  LOP3.LUT R41, R41, R8, RZ, 0xfc, !PT ;  /* 0x0000000829297212 */ /* 0x000fe400078efcff */
[----:B------:R-:W-:-:S02]  /*3920*/  LOP3.LUT R12, R27, R12, RZ, 0xfc, !PT ;  /* 0x0000000c1b0c7212 */ /* 0x000fc400078efcff */
[----:B------:R-:W-:Y:S02]  /*3930*/  LOP3.LUT R10, R31, R10, RZ, 0xfc, !PT ;  /* 0x0000000a1f0a7212 */ /* 0x000fe400078efcff */
[----:B------:R-:W-:Y:S02]  /*3940*/  LOP3.LUT R6, R39, R6, RZ, 0xfc, !PT ;  /* 0x0000000627067212 */ /* 0x000fe400078efcff */
[----:B------:R-:W-:Y:S02]  /*3950*/  SEL R8, R18, R19, P4 ;  /* 0x0000001312087207 */ /* 0x000fe40002000000 */
[----:B------:R-:W-:Y:S02]  /*3960*/  LOP3.LUT R21, R96, R21, RZ, 0xfc, !PT ;  /* 0x0000001560157212 */ /* 0x000fe400078efcff */
[----:B------:R-:W-:Y:S02]  /*3970*/  LOP3.LUT R9, R50, R9, RZ, 0xfc, !PT ;  /* 0x0000000932097212 */ /* 0x000fe400078efcff */
[----:B------:R-:W-:-:S02]  /*3980*/  LOP3.LUT R54, R54, R13, RZ, 0xfc, !PT ;  /* 0x0000000d36367212 */ /* 0x000fc400078efcff */
[----:B------:R-:W-:Y:S02]  /*3990*/  LOP3.LUT R14, R43, R14, RZ, 0xfc, !PT ;  /* 0x0000000e2b0e7212 */ /* 0x000fe400078efcff */
[----:B------:R-:W-:Y:S02]  /*39a0*/  LOP3.LUT R45, R45, R24, RZ, 0xfc, !PT ;  /* 0x000000182d2d7212 */ /* 0x000fe400078efcff */
[----:B------:R-:W-:Y:S02]  /*39b0*/  SEL R19, R19, R18, P4 ;  /* 0x0000001213137207 */ /* 0x000fe40002000000 */
[----:B------:R-:W-:Y:S02]  /*39c0*/  SEL R18, R20, R23, P4 ;  /* 0x0000001714127207 */ /* 0x000fe40002000000 */
[-C--:B------:R-:W-:Y:S02]  /*39d0*/  SHF.R.U32.HI R5, RZ, R0.reuse, R5 ;  /* 0x00000000ff057219 */ /* 0x080fe40000011605 */
[----:B------:R-:W-:-:S02]  /*39e0*/  SHF.R.U32.HI R7, RZ, R0, R7 ;  /* 0x00000000ff077219 */ /* 0x000fc40000011607 */
[----:B------:R-:W-:Y:S02]  /*39f0*/  SEL R23, R23, R20, P4 ;  /* 0x0000001417177207 */ /* 0x000fe40002000000 */
[----:B------:R-:W-:Y:S02]  /*3a00*/  SEL R20, R29, R12, P4 ;  /* 0x0000000c1d147207 */ /* 0x000fe40002000000 */
[----:B------:R-:W-:Y:S02]  /*3a10*/  SEL R30, R35, R10, P4 ;  /* 0x0000000a231e7207 */ /* 0x000fe40002000000 */
[----:B------:R-:W-:Y:S02]  /*3a20*/  SEL R36, R41, R6, P4 ;  /* 0x0000000629247207 */ /* 0x000fe40002000000 */
[----:B------:R-:W-:Y:S02]  /*3a30*/  SEL R29, R12, R29, P4 ;  /* 0x0000001d0c1d7207 */ /* 0x000fe40002000000 */
[----:B------:R-:W-:-:S02]  /*3a40*/  SEL R24, R98, R21, P4 ;  /* 0x0000001562187207 */ /* 0x000fc40002000000 */
[----:B------:R-:W-:Y:S02]  /*3a50*/  SEL R28, R54, R9, P4 ;  /* 0x00000009361c7207 */ /* 0x000fe40002000000 */
[----:B------:R-:W-:Y:S02]  /*3a60*/  SEL R13, R9, R54, P4 ;  /* 0x00000036090d7207 */ /* 0x000fe40002000000 */
[----:B------:R-:W-:Y:S02]  /*3a70*/  SEL R35, R10, R35, P4 ;  /* 0x000000230a237207 */ /* 0x000fe40002000000 */
[----:B------:R-:W-:Y:S01]  /*3a80*/  SEL R41, R6, R41, P4 ;  /* 0x0000002906297207 */ /* 0x000fe20002000000 */
[----:B------:R-:W-:Y:S01]  /*3a90*/  IMAD.MOV.U32 R6, RZ, RZ, 0x3276 ;  /* 0x00003276ff067424 */ /* 0x000fe200078e00ff */
[----:B------:R-:W-:Y:S02]  /*3aa0*/  SEL R38, R45, R14, P4 ;  /* 0x0000000e2d267207 */ /* 0x000fe40002000000 */
[----:B------:R-:W-:-:S02]  /*3ab0*/  SEL R21, R21, R98, P4 ;  /* 0x0000006215157207 */ /* 0x000fc40002000000 */
[----:B------:R-:W-:Y:S01]  /*3ac0*/  LOP3.LUT R9, R5, 0xf, RZ, 0xc0, !PT ;  /* 0x0000000f05097812 */ /* 0x000fe200078ec0ff */
[----:B------:R-:W-:Y:S01]  /*3ad0*/  IMAD.MOV.U32 R5, RZ, RZ, 0x1054 ;  /* 0x00001054ff057424 */ /* 0x000fe200078e00ff */
[----:B------:R-:W-:Y:S01]  /*3ae0*/  LOP3.LUT R10, R7, 0xf, RZ, 0xc0, !PT ;  /* 0x0000000f070a7812 */ /* 0x000fe200078ec0ff */
[----:B------:R-:W-:Y:S01]  /*3af0*/  FADD R7, R17, R16 ;  /* 0x0000001011077221 */ /* 0x000fe20000000000 */
[----:B------:R-:W-:Y:S01]  /*3b00*/  SEL R45, R14, R45, P4 ;  /* 0x0000002d0e2d7207 */ /* 0x000fe20002000000 */
[----:B------:R1:W-:Y:S01]  /*3b10*/  SHFL.IDX PT, R25, R8, R9, 0x1c1f ;  /* 0x001c1f0908197589 */ /* 0x0003e200000e0000 */
[----:B------:R-:W-:Y:S02]  /*3b20*/  SEL R5, R5, 0x5410, P4 ;  /* 0x0000541005057807 */ /* 0x000fe40002000000 */
[----:B------:R-:W-:Y:S01]  /*3b30*/  SEL R6, R6, 0x7632, P4 ;  /* 0x0000763206067807 */ /* 0x000fe20002000000 */
[----:B------:R-:W2:Y:S04]  /*3b40*/  SHFL.IDX PT, R12, R19, R10, 0x1c1f ;  /* 0x001c1f0a130c7589 */ /* 0x000ea800000e0000 */
[----:B------:R-:W-:Y:S01]  /*3b50*/  SHFL.IDX PT, R20, R20, R9, 0x1c1f ;  /* 0x001c1f0914147589 */ /* 0x000fe200000e0000 */
[----:B-1----:R-:W-:-:S03]  /*3b60*/  FADD R8, R22, R33 ;  /* 0x0000002116087221 */ /* 0x002fc60000000000 */
[----:B------:R-:W1:Y:S04]  /*3b70*/  SHFL.IDX PT, R29, R29, R10, 0x1c1f ;  /* 0x001c1f0a1d1d7589 */ /* 0x000e6800000e0000 */
[----:B------:R2:W-:Y:S04]  /*3b80*/  SHFL.IDX PT, R31, R24, R9, 0x1c1f ;  /* 0x001c1f09181f7589 */ /* 0x0005e800000e0000 */
[----:B------:R-:W-:Y:S04]  /*3b90*/  SHFL.IDX PT, R14, R21, R10, 0x1c1f ;  /* 0x001c1f0a150e7589 */ /* 0x000fe800000e0000 */
[----:B------:R-:W-:Y:S04]  /*3ba0*/  SHFL.IDX PT, R36, R36, R9, 0x1c1f ;  /* 0x001c1f0924247589 */ /* 0x000fe800000e0000 */
[----:B------:R-:W3:Y:S01]  /*3bb0*/  SHFL.IDX PT, R41, R41, R10, 0x1c1f ;  /* 0x001c1f0a29297589 */ /* 0x000ee200000e0000 */
[----:B--2---:R-:W-:-:S02]  /*3bc0*/  PRMT R24, R25, R5, R12 ;  /* 0x0000000519187216 */ /* 0x004fc4000000000c */
[----:B------:R-:W-:Y:S01]  /*3bd0*/  PRMT R25, R25, R6, R12 ;  /* 0x0000000619197216 */ /* 0x000fe2000000000c */
[----:B------:R-:W-:Y:S04]  /*3be0*/  SHFL.IDX PT, R18, R18, R9, 0x1c1f ;  /* 0x001c1f0912127589 */ /* 0x000fe800000e0000 */
[----:B------:R-:W2:Y:S04]  /*3bf0*/  SHFL.IDX PT, R23, R23, R10, 0x1c1f ;  /* 0x001c1f0a17177589 */ /* 0x000ea800000e0000 */
[----:B------:R1:W-:Y:S04]  /*3c00*/  SHFL.IDX PT, R11, R28, R9, 0x1c1f ;  /* 0x001c1f091c0b7589 */ /* 0x0003e800000e0000 */
[----:B------:R-:W4:Y:S04]  /*3c10*/  SHFL.IDX PT, R32, R13, R10, 0x1c1f ;  /* 0x001c1f0a0d207589 */ /* 0x000f2800000e0000 */
[----:B------:R5:W-:Y:S01]  /*3c20*/  SHFL.IDX PT, R34, R30, R9, 0x1c1f ;  /* 0x001c1f091e227589 */ /* 0x000be200000e0000 */
[----:B-1----:R-:W-:-:S03]  /*3c30*/  PRMT R28, R20, R5, R29 ;  /* 0x00000005141c7216 */ /* 0x002fc6000000001d */
[----:B------:R-:W1:Y:S01]  /*3c40*/  SHFL.IDX PT, R35, R35, R10, 0x1c1f ;  /* 0x001c1f0a23237589 */ /* 0x000e6200000e0000 */
[-C--:B---3--:R-:W-:Y:S02]  /*3c50*/  PRMT R40, R36, R5.reuse, R41 ;  /* 0x0000000524287216 */ /* 0x088fe40000000029 */
[-C--:B------:R-:W-:Y:S01]  /*3c60*/  PRMT R29, R20, R6.reuse, R29 ;  /* 0x00000006141d7216 */ /* 0x080fe2000000001d */
[----:B------:R-:W-:Y:S01]  /*3c70*/  SHFL.IDX PT, R38, R38, R9, 0x1c1f ;  /* 0x001c1f0926267589 */ /* 0x000fe200000e0000 */
[-C--:B------:R-:W-:Y:S02]  /*3c80*/  PRMT R41, R36, R6.reuse, R41 ;  /* 0x0000000624297216 */ /* 0x080fe40000000029 */
[-C--:B-----5:R-:W-:Y:S01]  /*3c90*/  PRMT R30, R31, R5.reuse, R14 ;  /* 0x000000051f1e7216 */ /* 0x0a0fe2000000000e */
[----:B------:R-:W3:Y:S01]  /*3ca0*/  SHFL.IDX PT, R45, R45, R10, 0x1c1f ;  /* 0x001c1f0a2d2d7589 */ /* 0x000ee200000e0000 */
[C-C-:B--2---:R-:W-:Y:S02]  /*3cb0*/  PRMT R26, R18.reuse, R5, R23.reuse ;  /* 0x00000005121a7216 */ /* 0x144fe40000000017 */
[----:B------:R-:W-:-:S02]  /*3cc0*/  PRMT R27, R18, R6, R23 ;  /* 0x00000006121b7216 */ /* 0x000fc40000000017 */
[-C--:B------:R-:W-:Y:S02]  /*3cd0*/  PRMT R31, R31, R6.reuse, R14 ;  /* 0x000000061f1f7216 */ /* 0x080fe4000000000e */
[CCC-:B----4-:R-:W-:Y:S02]  /*3ce0*/  PRMT R48, R11.reuse, R5.reuse, R32.reuse ;  /* 0x000000050b307216 */ /* 0x1d0fe40000000020 */
[-C--:B------:R-:W-:Y:S02]  /*3cf0*/  PRMT R49, R11, R6.reuse, R32 ;  /* 0x000000060b317216 */ /* 0x080fe40000000020 */
[CCC-:B-1----:R-:W-:Y:S02]  /*3d00*/  PRMT R50, R34.reuse, R5.reuse, R35.reuse ;  /* 0x0000000522327216 */ /* 0x1c2fe40000000023 */
[----:B------:R-:W-:Y:S02]  /*3d10*/  PRMT R51, R34, R6, R35 ;  /* 0x0000000622337216 */ /* 0x000fe40000000023 */
[----:B---3--:R-:W-:-:S02]  /*3d20*/  PRMT R42, R38, R5, R45 ;  /* 0x00000005262a7216 */ /* 0x008fc4000000002d */
[----:B------:R-:W-:Y:S01]  /*3d30*/  PRMT R43, R38, R6, R45 ;  /* 0x00000006262b7216 */ /* 0x000fe2000000002d */
[----:B------:R-:W-:Y:S06]  /*3d40*/  @!P0 BRA `(.L_x_19) ;  /* 0x0000000000048947 */ /* 0x000fec0003800000 */
[----:B------:R-:W-:Y:S01]  /*3d50*/  BPT.TRAP 0x1 ;  /* 0x000000040000795c */ /* 0x000fe20000300000 */
.L_x_19:
[----:B------:R-:W1:Y:S02]  /*3d60*/  SYNCS.PHASECHK.TRANS64.TRYWAIT P1, [UR36+0x18008], R2 ;  /* 0x01800802ff0075a7 */ /* 0x000e640008020164 */
[----:B-1----:R-:W-:Y:S05]  /*3d70*/  @!P1 BRA `(.L_x_20) ;  /* 0x0000006400689947 */ /* 0x002fea0003800000 */
.L_x_93:
[----:B------:R-:W-:Y:S01]  /*3d80*/  UIADD3 UR10, UR20, 0x400, URZ ;  /* 0x00000400140a7890 */ /* 0x000fe2000fffe03f */
[----:B------:R-:W-:Y:S01]  /*3d90*/  WARPGROUP.ARRIVE ;  /* 0x00000000000079c5 */ /* 0x000fe20000000000 */
[----:B------:R-:W-:-:S07]  /*3da0*/  UMOV UR11, 0x40000040 ;  /* 0x40000040000b7882 */ /* 0x000fce0000000000 */
[----:B------:R-:W-:Y:S01]  /*3db0*/  QGMMA.64x128x32.F32.E4M3.E4M3 R88, R24, gdesc[UR8], RZ, !UPT, gsb0 ;  /* 0x01e0000818587df3 */ /* 0x000fe2000c0008ff */
[----:B------:R-:W-:Y:S01]  /*3dc0*/  UIADD3 UR10, UR20, 0x402, URZ ;  /* 0x00000402140a7890 */ /* 0x000fe2000fffe03f */
[----:B------:R-:W-:Y:S01]  /*3dd0*/  UMOV UR11, 0x40000040 ;  /* 0x40000040000b7882 */ /* 0x000fe20000000000 */
[----:B------:R-:W-:Y:S02]  /*3de0*/  WARPGROUP.DEPBAR.LE gsb0, 0x0 ;  /* 0x00008000000079c5 */ /* 0x000fe40000010000 */
[----:B------:R-:W-:-:S07]  /*3df0*/  WARPGROUP.ARRIVE ;  /* 0x00000000000079c5 */ /* 0x000fce0000000000 */
[----:B------:R-:W-:Y:S01]  /*3e00*/  QGMMA.64x128x32.F32.E4M3.E4M3 R88, R28, gdesc[UR8], R88, gsb0 ;  /* 0x01e000081c587df3 */ /* 0x000fe20008000858 */
        /* <DEDUP_REMOVED lines=9> */
[----:B------:R-:W-:Y:S03]  /*3ea0*/  QGMMA.64x128x32.F32.E4M3.E4M3 R88, R40, gdesc[UR8], R88, gsb0 ;  /* 0x01e0000828587df3 */ /* 0x000fe60008000858 */
[----:B------:R-:W-:Y:S02]  /*3eb0*/  WARPGROUP.DEPBAR.LE gsb0, 0x0 ;  /* 0x00008000000079c5 */ /* 0x000fe40000010000 */
[----:B------:R-:W-:Y:S05]  /*3ec0*/  @!P0 BRA `(.L_x_21) ;  /* 0x0000000000048947 */ /* 0x000fea0003800000 */
[----:B------:R-:W-:Y:S01]  /*3ed0*/  BPT.TRAP 0x1 ;  /* 0x000000040000795c */ /* 0x000fe20000300000 */
.L_x_21:
[----:B------:R-:W-:Y:S02]  /*3ee0*/  UISETP.GT.U32.AND UP0, UPT, UR6, 0x1, UPT ;  /* 0x000000010600788c */ /* 0x000fe4000bf04070 */
[----:B------:R-:W-:-:S04]  /*3ef0*/  UIADD3 UR7, UR36, 0x18028, URZ ;  /* 0x0001802824077890 */ /* 0x000fc8000fffe03f */
[----:B------:R-:W-:Y:S01]  /*3f00*/  PLOP3.LUT P1, PT, PT, PT, UP0, 0x80, 0x0 ;  /* 0x000000000000781c */ /* 0x000fe20003f2f008 */
[----:B------:R-:W-:-:S09]  /*3f10*/  UPRMT UR7, URZ, 0x654, UR7 ;  /* 0x000006543f077896 */ /* 0x000fd20008000007 */
[----:B------:R-:W-:Y:S03]  /*3f20*/  SYNCS.ARRIVE.TRANS64.RED.A1T0 RZ, [UR7], RZ ;  /* 0x000000ffffff79a7 */ /* 0x000fe60008100407 */
[----:B------:R-:W-:Y:S05]  /*3f30*/  @P1 BRA `(.L_x_22) ;  /* 0x0000000000041947 */ /* 0x000fea0003800000 */
[----:B------:R-:W-:Y:S01]  /*3f40*/  BPT.TRAP 0x1 ;  /* 0x000000040000795c */ /* 0x000fe20000300000 */
.L_x_22:
[----:B-1----:R-:W1:Y:S02]  /*3f50*/  LDC R2, c[0x0][0x28c] ;  /* 0x0000a300ff027b82 */ /* 0x002e640000000800 */
[----:B-1----:R-:W-:-:S13]  /*3f60*/  ISETP.GE.AND P2, PT, R2, 0x81, PT ;  /* 0x000000810200780c */ /* 0x002fda0003f46270 */
[----:B------:R-:W-:Y:S05]  /*3f70*/  @!P2 BRA `(.L_x_23) ;  /* 0x0000003400e0a947 */ /* 0x000fea0003800000 */
[----:B------:R-:W-:Y:S01]  /*3f80*/  VIADD R2, R2, 0x7f ;  /* 0x0000007f02027836 */ /* 0x000fe20000000000 */
[----:B------:R-:W-:Y:S01]  /*3f90*/  UMOV UR21, 0x2 ;  /* 0x0000000200157882 */ /* 0x000fe20000000000 */
[----:B------:R-:W-:Y:S01]  /*3fa0*/  IMAD.MOV.U32 R13, RZ, RZ, R3 ;  /* 0x000000ffff0d7224 */ /* 0x000fe200078e0003 */
[----:B------:R-:W-:Y:S01]  /*3fb0*/  UMOV UR22, 0x1 ;  /* 0x0000000100167882 */ /* 0x000fe20000000000 */
[----:B------:R-:W-:Y:S01]  /*3fc0*/  IMAD.MOV.U32 R11, RZ, RZ, R4 ;  /* 0x000000ffff0b7224 */ /* 0x000fe200078e0004 */
[----:B------:R-:W-:Y:S01]  /*3fd0*/  SHF.R.S32.HI R9, RZ, 0x1f, R2 ;  /* 0x0000001fff097819 */ /* 0x000fe20000011402 */
[----:B------:R-:W-:-:S03]  /*3fe0*/  ULDC UR23, c[0x0][0x604] ;  /* 0x0001810000177ab9 */ /* 0x000fc60000000800 */
[----:B------:R-:W-:Y:S01]  /*3ff0*/  LEA.HI R2, R9, R2, RZ, 0x7 ;  /* 0x0000000209027211 */ /* 0x000fe200078f38ff */
[----:B------:R-:W-:-:S03]  /*4000*/  IMAD.MOV.U32 R9, RZ, RZ, RZ ;  /* 0x000000ffff097224 */ /* 0x000fc600078e00ff */
[----:B------:R-:W-:-:S07]  /*4010*/  SHF.R.S32.HI R2, RZ, 0x7, R2 ;  /* 0x00000007ff027819 */ /* 0x000fce0000011402 */
.L_x_34:
[----:B------:R-:W-:-:S13]  /*4020*/  PLOP3.LUT P3, PT, PT, PT, UP1, 0x80, 0x0 ;  /* 0x000000000000781c */ /* 0x000fda0003f6f018 */
[----:B-1----:R-:W-:Y:S05]  /*4030*/  @!P3 BRA `(.L_x_24) ;  /* 0x000000000004b947 */ /* 0x002fea0003800000 */
[----:B------:R-:W-:Y:S01]  /*4040*/  BPT.TRAP 0x1 ;  /* 0x000000040000795c */ /* 0x000fe20000300000 */
.L_x_24:
[----:B------:R-:W-:Y:S01]  /*4050*/  ULEA UR6, UR21, UR36, 0x3 ;  /* 0x0000002415067291 */ /* 0x000fe2000f8e183f */
[----:B------:R-:W-:-:S08]  /*4060*/  SHF.L.U32 R3, R9, 0x1f, RZ ;  /* 0x0000001f09037819 */ /* 0x000fd000000006ff */
[----:B------:R-:W1:Y:S02]  /*4070*/  SYNCS.PHASECHK.TRANS64.TRYWAIT P2, [UR6+0x18000], R3 ;  /* 0x01800003ff0075a7 */ /* 0x000e640008040146 */
[----:B-1----:R-:W-:Y:S05]  /*4080*/  @!P2 BRA `(.L_x_25) ;  /* 0x0000006000bca947 */ /* 0x002fea0003800000 */
.L_x_94:
[----:B------:R-:W-:Y:S01]  /*4090*/  ULEA UR6, UR21, UR20, 0xa ;  /* 0x0000001415067291 */ /* 0x000fe2000f8e503f */
[----:B------:R-:W-:Y:S01]  /*40a0*/  WARPGROUP.ARRIVE ;  /* 0x00000000000079c5 */ /* 0x000fe20000000000 */
[----:B------:R-:W-:Y:S01]  /*40b0*/  UMOV UR7, 0x40000040 ;  /* 0x4000004000077882 */ /* 0x000fe20000000000 */
[----:B------:R-:W-:Y:S01]  /*40c0*/  UMOV UR11, 0x40000040 ;  /* 0x40000040000b7882 */ /* 0x000fe20000000000 */
[----:B------:R-:W-:Y:S02]  /*40d0*/  UIADD3 UR10, UR6, 0x2, URZ ;  /* 0x00000002060a7890 */ /* 0x000fe4000fffe03f */
[----:B------:R-:W-:Y:S01]  /*40e0*/  UIADD3 UR14, UR6, 0x4, URZ ;  /* 0x00000004060e7890 */ /* 0x000fe2000fffe03f */
[----:B------:R-:W-:Y:S02]  /*40f0*/  UMOV UR15, 0x40000040 ;  /* 0x40000040000f7882 */ /* 0x000fe40000000000 */
[----:B------:R-:W-:Y:S01]  /*4100*/  QGMMA.64x128x32.F32.E4M3.E4M3 R24, gdesc[UR4], RZ, !UPT, gsb0 ;  /* 0x01e00000041879f3 */ /* 0x000fe2000c0008ff */
[----:B------:R-:W-:Y:S01]  /*4110*/  UIADD3 UR18, UR6, 0x6, URZ ;  /* 0x0000000606127890 */ /* 0x000fe2000fffe03f */
[----:B------:R-:W-:Y:S01]  /*4120*/  UMOV UR19, 0x40000040 ;  /* 0x4000004000137882 */ /* 0x000fe20000000000 */
[----:B------:R-:W-:-:S04]  /*4130*/  UIADD3 UR21, UR21, 0x1, URZ ;  /* 0x0000000115157890 */ /* 0x000fc8000fffe03f */
[----:B------:R-:W-:-:S04]  /*4140*/  UISETP.NE.AND UP0, UPT, UR21, 0x5, UPT ;  /* 0x000000051500788c */ /* 0x000fc8000bf05270 */
[----:B------:R-:W-:Y:S02]  /*4150*/  USEL UR6, URZ, 0x1, UP0 ;  /* 0x000000013f067887 */ /* 0x000fe40008000000 */
[----:B------:R-:W-:-:S04]  /*4160*/  USEL UR21, UR21, URZ, UP0 ;  /* 0x0000003f15157287 */ /* 0x000fc80008000000 */
[----:B------:R-:W-:Y:S01]  /*4170*/  LOP3.LUT R9, R9, UR6, RZ, 0x3c, !PT ;  /* 0x0000000609097c12 */ /* 0x000fe2000f8e3cff */
        /* <DEDUP_REMOVED lines=10> */
[----:B------:R-:W-:Y:S05]  /*4220*/  @!P3 BRA `(.L_x_26) ;  /* 0x000000000004b947 */ /* 0x000fea0003800000 */
[----:B------:R-:W-:Y:S01]  /*4230*/  BPT.TRAP 0x1 ;  /* 0x000000040000795c */ /* 0x000fe20000300000 */
.L_x_26:
[----:B-1----:R-:W-:Y:S01]  /*4240*/  FMNMX R4, R24, R13, !PT ;  /* 0x0000000d18047209 */ /* 0x002fe20007800000 */
[----:B------:R-:W-:-:S03]  /*4250*/  ULEA UR6, UR21, UR36, 0x3 ;  /* 0x0000002415067291 */ /* 0x000fc6000f8e183f */
        /* <DEDUP_REMOVED lines=31> */
[----:B------:R-:W1:Y:S02]  /*4450*/  SHFL.BFLY PT, R3, R4, 0x1, 0x1f ;  /* 0x0c201f0004037f89 */ /* 0x000e6400000e0000 */
[----:B-1----:R-:W-:Y:S02]  /*4460*/  FMNMX R10, R4, R3, !PT ;  /* 0x00000003040a7209 */ /* 0x002fe40007800000 */
[----:B------:R-:W-:-:S03]  /*4470*/  FMNMX R4, R26, R11, !PT ;  /* 0x0000000b1a047209 */ /* 0x000fc60007800000 */
[----:B------:R-:W1:Y:S01]  /*4480*/  SHFL.BFLY PT, R3, R10, 0x2, 0x1f ;  /* 0x0c401f000a037f89 */ /* 0x000e6200000e0000 */
[----:B------:R-:W-:-:S04]  /*4490*/  FMNMX R21, R27, R4, !PT ;  /* 0x000000041b157209 */ /* 0x000fc80007800000 */
[----:B------:R-:W-:-:S04]  /*44a0*/  FMNMX R4, R30, R21, !PT ;  /* 0x000000151e047209 */ /* 0x000fc80007800000 */
[----:B------:R-:W-:-:S04]  /*44b0*/  FMNMX R23, R31, R4, !PT ;  /* 0x000000041f177209 */ /* 0x000fc80007800000 */
[----:B------:R-:W-:-:S04]  /*44c0*/  FMNMX R4, R34, R23, !PT ;  /* 0x0000001722047209 */ /* 0x000fc80007800000 */
[----:B------:R-:W-:-:S04]  /*44d0*/  FMNMX R23, R35, R4, !PT ;  /* 0x0000000423177209 */ /* 0x000fc80007800000 */
[----:B------:R-:W-:Y:S02]  /*44e0*/  FMNMX R4, R38, R23, !PT ;  /* 0x0000001726047209 */ /* 0x000fe40007800000 */
[----:B-1----:R-:W-:-:S04]  /*44f0*/  FMNMX R3, R10, R3, !PT ;  /* 0x000000030a037209 */ /* 0x002fc80007800000 */
[----:B------:R-:W-:-:S04]  /*4500*/  FSETP.NEU.AND P2, PT, R3, -INF , PT ;  /* 0xff8000000300780b */ /* 0x000fc80003f4d000 */
[----:B------:R-:W-:-:S05]  /*4510*/  FSEL R152, R3, RZ, P2 ;  /* 0x000000ff03987208 */ /* 0x000fca0001000000 */
[C---:B------:R-:W-:Y:S01]  /*4520*/  FMUL R153, R152.reuse, UR23 ;  /* 0x0000001798997c20 */ /* 0x040fe20008400000 */
[----:B------:R-:W-:-:S03]  /*4530*/  FADD R152, -R152, R13 ;  /* 0x0000000d98987221 */ /* 0x000fc60000000100 */
[--C-:B------:R-:W-:Y:S01]  /*4540*/  FFMA R24, R24, UR23, -R153.reuse ;  /* 0x0000001718187c23 */ /* 0x100fe20008000899 */
[----:B------:R-:W-:-:S01]  /*4550*/  FFMA R28, R28, UR23, -R153 ;  /* 0x000000171c1c7c23 */ /* 0x000fc20008000899 */
[--C-:B------:R-:W-:Y:S01]  /*4560*/  FFMA R25, R25, UR23, -R153.reuse ;  /* 0x0000001719197c23 */ /* 0x100fe20008000899 */
[----:B------:R-:W-:-:S01]  /*4570*/  FFMA R29, R29, UR23, -R153 ;  /* 0x000000171d1d7c23 */ /* 0x000fc20008000899 */
[--C-:B------:R-:W-:Y:S01]  /*4580*/  FFMA R16, R32, UR23, -R153.reuse ;  /* 0x0000001720107c23 */ /* 0x100fe20008000899 */
[----:B------:R-:W-:Y:S01]  /*4590*/  FSETP.GEU.AND P5, PT, R24, -126, PT ;  /* 0xc2fc00001800780b */ /* 0x000fe20003fae000 */
[--C-:B------:R-:W-:Y:S01]  /*45a0*/  FFMA R18, R36, UR23, -R153.reuse ;  /* 0x0000001724127c23 */ /* 0x100fe20008000899 */
[----:B------:R-:W-:Y:S01]  /*45b0*/  FSETP.GEU.AND P2, PT, R28, -126, PT ;  /* 0xc2fc00001c00780b */ /* 0x000fe20003f4e000 */
[--C-:B------:R-:W-:Y:S01]  /*45c0*/  FFMA R17, R33, UR23, -R153.reuse ;  /* 0x0000001721117c23 */ /* 0x100fe20008000899 */
[----:B------:R-:W-:Y:S01]  /*45d0*/  FSETP.GEU.AND P6, PT, R25, -126, PT ;  /* 0xc2fc00001900780b */ /* 0x000fe20003fce000 */
[--C-:B------:R-:W-:Y:S01]  /*45e0*/  FFMA R19, R37, UR23, -R153.reuse ;  /* 0x0000001725137c23 */ /* 0x100fe20008000899 */
[----:B------:R-:W-:Y:S01]  /*45f0*/  FSETP.GEU.AND P3, PT, R29, -126, PT ;  /* 0xc2fc00001d00780b */ /* 0x000fe20003f6e000 */
[--C-:B------:R-:W-:Y:S01]  /*4600*/  FFMA R20, R40, UR23, -R153.reuse ;  /* 0x0000001728147c23 */ /* 0x100fe20008000899 */
[----:B------:R-:W-:-:S01]  /*4610*/  FFMA R22, R44, UR23, -R153 ;  /* 0x000000172c167c23 */ /* 0x000fc20008000899 */
[--C-:B------:R-:W-:Y:S01]  /*4620*/  FFMA R21, R41, UR23, -R153.reuse ;  /* 0x0000001729157c23 */ /* 0x100fe20008000899 */
[----:B------:R-:W-:-:S01]  /*4630*/  FFMA R23, R45, UR23, -R153 ;  /* 0x000000172d177c23 */ /* 0x000fc20008000899 */
[--C-:B------:R-:W-:Y:S01]  /*4640*/  FFMA R32, R61, UR23, -R153.reuse ;  /* 0x000000173d207c23 */ /* 0x100fe20008000899 */
[----:B------:R-:W-:-:S01]  /*4650*/  FFMA R68, R68, UR23, -R153 ;  /* 0x0000001744447c23 */ /* 0x000fc20008000899 */
[----:B------:R-:W-:Y:S01]  /*4660*/  @!P5 FMUL R24, R24, 0.5 ;  /* 0x3f0000001818d820 */ /* 0x000fe20000400000 */
[----:B------:R-:W-:-:S01]  /*4670*/  FFMA R36, R65, UR23, -R153 ;  /* 0x0000001741247c23 */ /* 0x000fc20008000899 */
[----:B------:R-:W-:Y:S01]  /*4680*/  @!P2 FMUL R28, R28, 0.5 ;  /* 0x3f0000001c1ca820 */ /* 0x000fe20000400000 */
[----:B------:R-:W-:-:S01]  /*4690*/  FFMA R40, R69, UR23, -R153 ;  /* 0x0000001745287c23 */ /* 0x000fc20008000899 */
[----:B------:R1:W2:Y:S01]  /*46a0*/  MUFU.EX2 R10, R24 ;  /* 0x00000018000a7308 */ /* 0x0002a20000000800 */
[----:B------:R-:W-:Y:S01]  /*46b0*/  @!P6 FMUL R25, R25, 0.5 ;  /* 0x3f0000001919e820 */ /* 0x000fe20000400000 */
[----:B------:R-:W-:Y:S01]  /*46c0*/  @!P3 FMUL R29, R29, 0.5 ;  /* 0x3f0000001d1db820 */ /* 0x000fe20000400000 */
[----:B------:R-:W-:-:S01]  /*46d0*/  FFMA R76, R76, UR23, -R153 ;  /* 0x000000174c4c7c23 */ /* 0x000fc20008000899 */
[--C-:B------:R-:W-:Y:S01]  /*46e0*/  FFMA R72, R72, UR23, -R153.reuse ;  /* 0x0000001748487c23 */ /* 0x100fe20008000899 */
[----:B------:R-:W-:-:S01]  /*46f0*/  FFMA R44, R73, UR23, -R153 ;  /* 0x00000017492c7c23 */ /* 0x000fc20008000899 */
[--C-:B------:R-:W-:Y:S01]  /*4700*/  FFMA R61, R80, UR23, -R153.reuse ;  /* 0x00000017503d7c23 */ /* 0x100fe20008000899 */
[----:B------:R-:W-:-:S01]  /*4710*/  FFMA R84, R84, UR23, -R153 ;  /* 0x0000001754547c23 */ /* 0x000fc20008000899 */
[----:B------:R3:W4:Y:S01]  /*4720*/  MUFU.EX2 R14, R28 ;  /* 0x0000001c000e7308 */ /* 0x0007220000000800 */
[----:B-1----:R-:W-:-:S01]  /*4730*/  FFMA R24, R48, UR23, -R153 ;  /* 0x0000001730187c23 */ /* 0x002fc20008000899 */
[--C-:B------:R-:W-:Y:S01]  /*4740*/  FFMA R48, R77, UR23, -R153.reuse ;  /* 0x000000174d307c23 */ /* 0x100fe20008000899 */
[----:B------:R-:W-:-:S01]  /*4750*/  FFMA R81, R81, UR23, -R153 ;  /* 0x0000001751517c23 */ /* 0x000fc20008000899 */
[----:B------:R-:W-:Y:S01]  /*4760*/  FFMA R85, R85, UR23, -R153 ;  /* 0x0000001755557c23 */ /* 0x000fe20008000899 */
[----:B------:R-:W-:-:S03]  /*4770*/  FMUL R152, R152, UR23 ;  /* 0x0000001798987c20 */ /* 0x000fc60008400000 */
[----:B------:R1:W5:Y:S01]  /*4780*/  MUFU.EX2 R12, R25 ;  /* 0x00000019000c7308 */ /* 0x0003620000000800 */
[----:B--2---:R-:W-:Y:S01]  /*4790*/  @!P5 FMUL R10, R10, R10 ;  /* 0x0000000a0a0ad220 */ /* 0x004fe20000400000 */
[----:B------:R-:W-:Y:S01]  /*47a0*/  FSETP.GEU.AND P5, PT, R16, -126, PT ;  /* 0xc2fc00001000780b */ /* 0x000fe20003fae000 */
[----:B---3--:R-:W-:-:S05]  /*47b0*/  FFMA R28, R52, UR23, -R153 ;  /* 0x00000017341c7c23 */ /* 0x008fca0008000899 */
[----:B------:R-:W2:Y:S01]  /*47c0*/  MUFU.EX2 R15, R29 ;  /* 0x0000001d000f7308 */ /* 0x000ea20000000800 */
[----:B----4-:R-:W-:Y:S01]  /*47d0*/  @!P2 FMUL R14, R14, R14 ;  /* 0x0000000e0e0ea220 */ /* 0x010fe20000400000 */
[----:B------:R-:W-:Y:S02]  /*47e0*/  FSETP.GEU.AND P2, PT, R18, -126, PT ;  /* 0xc2fc00001200780b */ /* 0x000fe40003f4e000 */
[----:B-1----:R-:W-:-:S03]  /*47f0*/  FMNMX R25, R39, R4, !PT ;  /* 0x0000000427197209 */ /* 0x002fc60007800000 */
[----:B------:R-:W-:Y:S01]  /*4800*/  @!P5 FMUL R16, R16, 0.5 ;  /* 0x3f0000001010d820 */ /* 0x000fe20000400000 */
[----:B------:R-:W-:Y:S01]  /*4810*/  FMNMX R4, R42, R25, !PT ;  /* 0x000000192a047209 */ /* 0x000fe20007800000 */
[----:B-----5:R-:W-:Y:S01]  /*4820*/  @!P6 FMUL R12, R12, R12 ;  /* 0x0000000c0c0ce220 */ /* 0x020fe20000400000 */
[----:B------:R-:W-:Y:S02]  /*4830*/  FSETP.GEU.AND P6, PT, R17, -126, PT ;  /* 0xc2fc00001100780b */ /* 0x000fe40003fce000 */
[----:B------:R-:W-:Y:S01]  /*4840*/  FMNMX R25, R43, R4, !PT ;  /* 0x000000042b197209 */ /* 0x000fe20007800000 */
[----:B------:R-:W1:Y:S02]  /*4850*/  MUFU.EX2 R16, R16 ;  /* 0x0000001000107308 */ /* 0x000e640000000800 */
[----:B------:R-:W-:Y:S01]  /*4860*/  @!P2 FMUL R18, R18, 0.5 ;  /* 0x3f0000001212a820 */ /* 0x000fe20000400000 */
[----:B------:R-:W-:Y:S01]  /*4870*/  FMNMX R4, R46, R25, !PT ;  /* 0x000000192e047209 */ /* 0x000fe20007800000 */
[----:B--2---:R-:W-:Y:S01]  /*4880*/  @!P3 FMUL R15, R15, R15 ;  /* 0x0000000f0f0fb220 */ /* 0x004fe20000400000 */
[----:B------:R-:W-:Y:S01]  /*4890*/  FSETP.GEU.AND P3, PT, R19, -126, PT ;  /* 0xc2fc00001300780b */ /* 0x000fe20003f6e000 */
[----:B------:R-:W-:-:S01]  /*48a0*/  FFMA R25, R49, UR23, -R153 ;  /* 0x0000001731197c23 */ /* 0x000fc20008000899 */
[----:B------:R-:W-:Y:S01]  /*48b0*/  FMNMX R29, R47, R4, !PT ;  /* 0x000000042f1d7209 */ /* 0x000fe20007800000 */
[----:B------:R-:W2:Y:S02]  /*48c0*/  MUFU.EX2 R18, R18 ;  /* 0x0000001200127308 */ /* 0x000ea40000000800 */
[----:B------:R-:W-:Y:S01]  /*48d0*/  @!P6 FMUL R17, R17, 0.5 ;  /* 0x3f0000001111e820 */ /* 0x000fe20000400000 */
[----:B------:R-:W-:-:S04]  /*48e0*/  FMNMX R4, R50, R29, !PT ;  /* 0x0000001d32047209 */ /* 0x000fc80007800000 */
[----:B------:R-:W-:Y:S01]  /*48f0*/  FMNMX R29, R51, R4, !PT ;  /* 0x00000004331d7209 */ /* 0x000fe20007800000 */
[----:B------:R-:W3:Y:S01]  /*4900*/  MUFU.EX2 R17, R17 ;  /* 0x0000001100117308 */ /* 0x000ee20000000800 */
[----:B-1----:R-:W-:Y:S01]  /*4910*/  @!P5 FMUL R16, R16, R16 ;  /* 0x000000101010d220 */ /* 0x002fe20000400000 */
[----:B------:R-:W-:Y:S01]  /*4920*/  @!P3 FMUL R19, R19, 0.5 ;  /* 0x3f0000001313b820 */ /* 0x000fe20000400000 */
[----:B------:R-:W-:Y:S02]  /*4930*/  FSETP.GEU.AND P5, PT, R20, -126, PT ;  /* 0xc2fc00001400780b */ /* 0x000fe40003fae000 */
[----:B------:R-:W-:Y:S01]  /*4940*/  FMNMX R4, R54, R29, !PT ;  /* 0x0000001d36047209 */ /* 0x000fe20007800000 */
[----:B------:R-:W-:-:S02]  /*4950*/  FFMA R29, R53, UR23, -R153 ;  /* 0x00000017351d7c23 */ /* 0x000fc40008000899 */
[----:B------:R-:W1:Y:S01]  /*4960*/  MUFU.EX2 R19, R19 ;  /* 0x0000001300137308 */ /* 0x000e620000000800 */
[----:B--2---:R-:W-:Y:S01]  /*4970*/  @!P2 FMUL R18, R18, R18 ;  /* 0x000000121212a220 */ /* 0x004fe20000400000 */
[----:B------:R-:W-:-:S02]  /*4980*/  FSETP.GEU.AND P2, PT, R22, -126, PT ;  /* 0xc2fc00001600780b */ /* 0x000fc40003f4e000 */
[----:B------:R-:W-:-:S04]  /*4990*/  FMNMX R33, R55, R4, !PT ;  /* 0x0000000437217209 */ /* 0x000fc80007800000 */
[----:B------:R-:W-:Y:S01]  /*49a0*/  @!P5 FMUL R20, R20, 0.5 ;  /* 0x3f0000001414d820 */ /* 0x000fe20000400000 */
[----:B---3--:R-:W-:Y:S01]  /*49b0*/  @!P6 FMUL R17, R17, R17 ;  /* 0x000000111111e220 */ /* 0x008fe20000400000 */
[----:B------:R-:W-:Y:S02]  /*49c0*/  FSETP.GEU.AND P6, PT, R21, -126, PT ;  /* 0xc2fc00001500780b */ /* 0x000fe40003fce000 */
[----:B------:R-:W-:Y:S01]  /*49d0*/  FMNMX R4, R58, R33, !PT ;  /* 0x000000213a047209 */ /* 0x000fe20007800000 */
[----:B------:R-:W-:Y:S01]  /*49e0*/  FFMA R33, R56, UR23, -R153 ;  /* 0x0000001738217c23 */ /* 0x000fe20008000899 */
[----:B------:R-:W2:Y:S01]  /*49f0*/  MUFU.EX2 R20, R20 ;  /* 0x0000001400147308 */ /* 0x000ea20000000800 */
[----:B------:R-:W-:Y:S01]  /*4a00*/  @!P2 FMUL R22, R22, 0.5 ;  /* 0x3f0000001616a820 */ /* 0x000fe20000400000 */
[----:B------:R-:W-:Y:S01]  /*4a10*/  FMNMX R37, R59, R4, !PT ;  /* 0x000000043b257209 */ /* 0x000fe20007800000 */
[----:B-1----:R-:W-:Y:S01]  /*4a20*/  @!P3 FMUL R19, R19, R19 ;  /* 0x000000131313b220 */ /* 0x002fe20000400000 */
[----:B------:R-:W-:-:S02]  /*4a30*/  FSETP.GEU.AND P3, PT, R23, -126, PT ;  /* 0xc2fc00001700780b */ /* 0x000fc40003f6e000 */
[----:B------:R-:W-:Y:S01]  /*4a40*/  FMNMX R4, R62, R37, !PT ;  /* 0x000000253e047209 */ /* 0x000fe20007800000 */
[----:B------:R-:W-:Y:S01]  /*4a50*/  FFMA R37, R57, UR23, -R153 ;  /* 0x0000001739257c23 */ /* 0x000fe20008000899 */
[----:B------:R-:W1:Y:S01]  /*4a60*/  MUFU.EX2 R22, R22 ;  /* 0x0000001600167308 */ /* 0x000e620000000800 */
[----:B------:R-:W-:Y:S01]  /*4a70*/  @!P6 FMUL R21, R21, 0.5 ;  /* 0x3f0000001515e820 */ /* 0x000fe20000400000 */
[----:B------:R-:W-:-:S04]  /*4a80*/  FMNMX R41, R63, R4, !PT ;  /* 0x000000043f297209 */ /* 0x000fc80007800000 */
[----:B------:R-:W-:Y:S01]  /*4a90*/  FMNMX R4, R66, R41, !PT ;  /* 0x0000002942047209 */ /* 0x000fe20007800000 */
[----:B------:R-:W-:-:S01]  /*4aa0*/  FFMA R41, R60, UR23, -R153 ;  /* 0x000000173c297c23 */ /* 0x000fc20008000899 */
[----:B------:R-:W3:Y:S01]  /*4ab0*/  MUFU.EX2 R21, R21 ;  /* 0x0000001500157308 */ /* 0x000ee20000000800 */
[----:B------:R-:W-:Y:S01]  /*4ac0*/  @!P3 FMUL R23, R23, 0.5 ;  /* 0x3f0000001717b820 */ /* 0x000fe20000400000 */
[----:B--2---:R-:W-:Y:S01]  /*4ad0*/  @!P5 FMUL R20, R20, R20 ;  /* 0x000000141414d220 */ /* 0x004fe20000400000 */
[----:B------:R-:W-:Y:S02]  /*4ae0*/  FSETP.GEU.AND P5, PT, R24, -126, PT ;  /* 0xc2fc00001800780b */ /* 0x000fe40003fae000 */
[----:B------:R-:W-:-:S03]  /*4af0*/  FMNMX R45, R67, R4, !PT ;  /* 0x00000004432d7209 */ /* 0x000fc60007800000 */
[----:B------:R-:W2:Y:S01]  /*4b00*/  MUFU.EX2 R23, R23 ;  /* 0x0000001700177308 */ /* 0x000ea20000000800 */
[----:B-1----:R-:W-:Y:S01]  /*4b10*/  @!P2 FMUL R22, R22, R22 ;  /* 0x000000161616a220 */ /* 0x002fe20000400000 */
[----:B------:R-:W-:Y:S02]  /*4b20*/  FSETP.GEU.AND P2, PT, R28, -126, PT ;  /* 0xc2fc00001c00780b */ /* 0x000fe40003f4e000 */
[----:B------:R-:W-:-:S04]  /*4b30*/  FMNMX R4, R70, R45, !PT ;  /* 0x0000002d46047209 */ /* 0x000fc80007800000 */
[----:B------:R-:W-:Y:S01]  /*4b40*/  @!P5 FMUL R24, R24, 0.5 ;  /* 0x3f0000001818d820 */ /* 0x000fe20000400000 */
[----:B---3--:R-:W-:Y:S01]  /*4b50*/  @!P6 FMUL R21, R21, R21 ;  /* 0x000000151515e220 */ /* 0x008fe20000400000 */
[----:B------:R-:W-:Y:S02]  /*4b60*/  FSETP.GEU.AND P6, PT, R25, -126, PT ;  /* 0xc2fc00001900780b */ /* 0x000fe40003fce000 */
[----:B------:R-:W-:Y:S02]  /*4b70*/  FMNMX R45, R71, R4, !PT ;  /* 0x00000004472d7209 */ /* 0x000fe40007800000 */
[----:B------:R-:W1:Y:S01]  /*4b80*/  MUFU.EX2 R24, R24 ;  /* 0x0000001800187308 */ /* 0x000e620000000800 */
[----:B------:R-:W-:Y:S01]  /*4b90*/  @!P2 FMUL R28, R28, 0.5 ;  /* 0x3f0000001c1ca820 */ /* 0x000fe20000400000 */
[----:B------:R-:W-:Y:S01]  /*4ba0*/  FMNMX R4, R74, R45, !PT ;  /* 0x0000002d4a047209 */ /* 0x000fe20007800000 */
[----:B--2---:R-:W-:Y:S01]  /*4bb0*/  @!P3 FMUL R23, R23, R23 ;  /* 0x000000171717b220 */ /* 0x004fe20000400000 */
[----:B------:R-:W-:Y:S01]  /*4bc0*/  FSETP.GEU.AND P3, PT, R29, -126, PT ;  /* 0xc2fc00001d00780b */ /* 0x000fe20003f6e000 */
[----:B------:R-:W-:-:S01]  /*4bd0*/  FFMA R45, R64, UR23, -R153 ;  /* 0x00000017402d7c23 */ /* 0x000fc20008000899 */
[----:B------:R-:W-:-:S02]  /*4be0*/  FMNMX R49, R75, R4, !PT ;  /* 0x000000044b317209 */ /* 0x000fc40007800000 */
[----:B------:R-:W2:Y:S01]  /*4bf0*/  MUFU.EX2 R28, R28 ;  /* 0x0000001c001c7308 */ /* 0x000ea20000000800 */
[----:B------:R-:W-:Y:S01]  /*4c00*/  @!P6 FMUL R25, R25, 0.5 ;  /* 0x3f0000001919e820 */ /* 0x000fe20000400000 */
[----:B------:R-:W-:-:S04]  /*4c10*/  FMNMX R4, R78, R49, !PT ;  /* 0x000000314e047209 */ /* 0x000fc80007800000 */
[----:B------:R-:W-:Y:S02]  /*4c20*/  FMNMX R49, R79, R4, !PT ;  /* 0x000000044f317209 */ /* 0x000fe40007800000 */
[----:B------:R-:W3:Y:S01]  /*4c30*/  MUFU.EX2 R25, R25 ;  /* 0x0000001900197308 */ /* 0x000ee20000000800 */
[----:B------:R-:W-:Y:S01]  /*4c40*/  @!P3 FMUL R29, R29, 0.5 ;  /* 0x3f0000001d1db820 */ /* 0x000fe20000400000 */
[----:B-1----:R-:W-:Y:S01]  /*4c50*/  @!P5 FMUL R24, R24, R24 ;  /* 0x000000181818d220 */ /* 0x002fe20000400000 */
[----:B------:R-:W-:Y:S02]  /*4c60*/  FSETP.GEU.AND P5, PT, R33, -126, PT ;  /* 0xc2fc00002100780b */ /* 0x000fe40003fae000 */
[----:B------:R-:W-:-:S03]  /*4c70*/  FMNMX R4, R82, R49, !PT ;  /* 0x0000003152047209 */ /* 0x000fc60007800000 */
[----:B------:R-:W1:Y:S01]  /*4c80*/  MUFU.EX2 R29, R29 ;  /* 0x0000001d001d7308 */ /* 0x000e620000000800 */
[----:B--2---:R-:W-:Y:S01]  /*4c90*/  @!P2 FMUL R28, R28, R28 ;  /* 0x0000001c1c1ca220 */ /* 0x004fe20000400000 */
[----:B------:R-:W-:Y:S02]  /*4ca0*/  FSETP.GEU.AND P2, PT, R41, -126, PT ;  /* 0xc2fc00002900780b */ /* 0x000fe40003f4e000 */
[----:B------:R-:W-:-:S04]  /*4cb0*/  FMNMX R49, R83, R4, !PT ;  /* 0x0000000453317209 */ /* 0x000fc80007800000 */
[----:B------:R-:W-:Y:S01]  /*4cc0*/  @!P5 FMUL R33, R33, 0.5 ;  /* 0x3f0000002121d820 */ /* 0x000fe20000400000 */
[----:B---3--:R-:W-:Y:S01]  /*4cd0*/  @!P6 FMUL R25, R25, R25 ;  /* 0x000000191919e220 */ /* 0x008fe20000400000 */
[----:B------:R-:W-:Y:S02]  /*4ce0*/  FSETP.GEU.AND P6, PT, R37, -126, PT ;  /* 0xc2fc00002500780b */ /* 0x000fe40003fce000 */
[----:B------:R-:W-:Y:S02]  /*4cf0*/  FMNMX R4, R86, R49, !PT ;  /* 0x0000003156047209 */ /* 0x000fe40007800000 */
[----:B------:R-:W2:Y:S01]  /*4d00*/  MUFU.EX2 R33, R33 ;  /* 0x0000002100217308 */ /* 0x000ea20000000800 */
[----:B------:R-:W-:Y:S01]  /*4d10*/  @!P2 FMUL R41, R41, 0.5 ;  /* 0x3f0000002929a820 */ /* 0x000fe20000400000 */
[----:B------:R-:W-:Y:S01]  /*4d20*/  FMNMX R4, R87, R4, !PT ;  /* 0x0000000457047209 */ /* 0x000fe20007800000 */
[----:B-1----:R-:W-:Y:S01]  /*4d30*/  @!P3 FMUL R29, R29, R29 ;  /* 0x0000001d1d1db220 */ /* 0x002fe20000400000 */
[----:B------:R-:W-:-:S03]  /*4d40*/  FSETP.GEU.AND P3, PT, R32, -126, PT ;  /* 0xc2fc00002000780b */ /* 0x000fc60003f6e000 */
[----:B------:R-:W1:Y:S01]  /*4d50*/  SHFL.BFLY PT, R53, R4, 0x1, 0x1f ;  /* 0x0c201f0004357f89 */ /* 0x000e6200000e0000 */
[----:B------:R-:W3:Y:S01]  /*4d60*/  MUFU.EX2 R41, R41 ;  /* 0x0000002900297308 */ /* 0x000ee20000000800 */
[----:B------:R-:W-:-:S07]  /*4d70*/  @!P6 FMUL R37, R37, 0.5 ;  /* 0x3f0000002525e820 */ /* 0x000fce0000400000 */
[----:B------:R-:W4:Y:S01]  /*4d80*/  MUFU.EX2 R37, R37 ;  /* 0x0000002500257308 */ /* 0x000f220000000800 */
[----:B------:R-:W-:Y:S01]  /*4d90*/  @!P3 FMUL R32, R32, 0.5 ;  /* 0x3f0000002020b820 */ /* 0x000fe20000400000 */
[----:B--2---:R-:W-:Y:S01]  /*4da0*/  @!P5 FMUL R33, R33, R33 ;  /* 0x000000212121d220 */ /* 0x004fe20000400000 */
[----:B------:R-:W-:-:S03]  /*4db0*/  FSETP.GEU.AND P5, PT, R45, -126, PT ;  /* 0xc2fc00002d00780b */ /* 0x000fc60003fae000 */
[----:B------:R-:W-:Y:S01]  /*4dc0*/  FADD R13, R10, R33 ;  /* 0x000000210a0d7221 */ /* 0x000fe20000000000 */
[----:B------:R-:W-:Y:S01]  /*4dd0*/  F2FP.SATFINITE.E4M3.F32.PACK_AB_MERGE_C R33, RZ, R33, RZ ;  /* 0x00000021ff21723e */ /* 0x000fe200048070ff */
[----:B------:R-:W2:Y:S01]  /*4de0*/  MUFU.EX2 R32, R32 ;  /* 0x0000002000207308 */ /* 0x000ea20000000800 */
[----:B---3--:R-:W-:Y:S01]  /*4df0*/  @!P2 FMUL R41, R41, R41 ;  /* 0x000000292929a220 */ /* 0x008fe20000400000 */
[----:B------:R-:W-:Y:S02]  /*4e00*/  FSETP.GEU.AND P2, PT, R68, -126, PT ;  /* 0xc2fc00004400780b */ /* 0x000fe40003f4e000 */
[----:B------:R-:W-:Y:S02]  /*4e10*/  LOP3.LUT R33, R33, 0xff, RZ, 0xc0, !PT ;  /* 0x000000ff21217812 */ /* 0x000fe400078ec0ff */
[----:B-1----:R-:W-:Y:S02]  /*4e20*/  FMNMX R4, R4, R53, !PT ;  /* 0x0000003504047209 */ /* 0x002fe40007800000 */
[----:B------:R-:W-:Y:S01]  /*4e30*/  @!P5 FMUL R45, R45, 0.5 ;  /* 0x3f0000002d2dd820 */ /* 0x000fe20000400000 */
[----:B----4-:R-:W-:Y:S01]  /*4e40*/  @!P6 FMUL R37, R37, R37 ;  /* 0x000000252525e220 */ /* 0x010fe20000400000 */
[----:B------:R-:W-:Y:S01]  /*4e50*/  FSETP.GEU.AND P6, PT, R36, -126, PT ;  /* 0xc2fc00002400780b */ /* 0x000fe20003fce000 */
[----:B------:R-:W1:Y:S03]  /*4e60*/  SHFL.BFLY PT, R65, R4, 0x2, 0x1f ;  /* 0x0c401f0004417f89 */ /* 0x000e6600000e0000 */
[----:B------:R-:W3:Y:S01]  /*4e70*/  MUFU.EX2 R45, R45 ;  /* 0x0000002d002d7308 */ /* 0x000ee20000000800 */
[----:B------:R-:W-:Y:S01]  /*4e80*/  @!P2 FMUL R68, R68, 0.5 ;  /* 0x3f0000004444a820 */ /* 0x000fe20000400000 */
[----:B--2---:R-:W-:Y:S01]  /*4e90*/  @!P3 FMUL R32, R32, R32 ;  /* 0x000000202020b220 */ /* 0x004fe20000400000 */
[----:B------:R-:W-:-:S05]  /*4ea0*/  FSETP.GEU.AND P3, PT, R40, -126, PT ;  /* 0xc2fc00002800780b */ /* 0x000fca0003f6e000 */
[----:B------:R-:W2:Y:S01]  /*4eb0*/  MUFU.EX2 R49, R68 ;  /* 0x0000004400317308 */ /* 0x000ea20000000800 */
[----:B------:R-:W-:-:S07]  /*4ec0*/  @!P6 FMUL R36, R36, 0.5 ;  /* 0x3f0000002424e820 */ /* 0x000fce0000400000 */
[----:B------:R-:W4:Y:S01]  /*4ed0*/  MUFU.EX2 R36, R36 ;  /* 0x0000002400247308 */ /* 0x000f220000000800 */
[----:B------:R-:W-:Y:S01]  /*4ee0*/  @!P3 FMUL R40, R40, 0.5 ;  /* 0x3f0000002828b820 */ /* 0x000fe20000400000 */
[----:B---3--:R-:W-:Y:S01]  /*4ef0*/  @!P5 FMUL R45, R45, R45 ;  /* 0x0000002d2d2dd220 */ /* 0x008fe20000400000 */
[----:B------:R-:W-:Y:S02]  /*4f00*/  FSETP.GEU.AND P5, PT, R72, -126, PT ;  /* 0xc2fc00004800780b */ /* 0x000fe40003fae000 */
[----:B-1----:R-:W-:-:S03]  /*4f10*/  FMNMX R4, R4, R65, !PT ;  /* 0x0000004104047209 */ /* 0x002fc60007800000 */
[----:B------:R-:W1:Y:S01]  /*4f20*/  MUFU.EX2 R40, R40 ;  /* 0x0000002800287308 */ /* 0x000e620000000800 */
[----:B--2---:R-:W-:Y:S01]  /*4f30*/  @!P2 FMUL R49, R49, R49 ;  /* 0x000000313131a220 */ /* 0x004fe20000400000 */
[----:B------:R-:W-:-:S06]  /*4f40*/  FSETP.GEU.AND P2, PT, R76, -126, PT ;  /* 0xc2fc00004c00780b */ /* 0x000fcc0003f4e000 */
[----:B------:R-:W-:Y:S01]  /*4f50*/  @!P5 FMUL R72, R72, 0.5 ;  /* 0x3f0000004848d820 */ /* 0x000fe20000400000 */
[----:B----4-:R-:W-:Y:S01]  /*4f60*/  @!P6 FMUL R36, R36, R36 ;  /* 0x000000242424e220 */ /* 0x010fe20000400000 */
[----:B------:R-:W-:Y:S02]  /*4f70*/  FSETP.GEU.AND P6, PT, R44, -126, PT ;  /* 0xc2fc00002c00780b */ /* 0x000fe40003fce000 */
[----:B------:R-:W2:Y:S03]  /*4f80*/  MUFU.EX2 R53, R72 ;  /* 0x0000004800357308 */ /* 0x000ea60000000800 */
[----:B------:R-:W-:Y:S01]  /*4f90*/  @!P2 FMUL R76, R76, 0.5 ;  /* 0x3f0000004c4ca820 */ /* 0x000fe20000400000 */
[----:B-1----:R-:W-:Y:S01]  /*4fa0*/  @!P3 FMUL R40, R40, R40 ;  /* 0x000000282828b220 */ /* 0x002fe20000400000 */
[----:B------:R-:W-:-:S03]  /*4fb0*/  FSETP.GEU.AND P3, PT, R48, -126, PT ;  /* 0xc2fc00003000780b */ /* 0x000fc60003f6e000 */
[----:B------:R-:W1:Y:S03]  /*4fc0*/  MUFU.EX2 R57, R76 ;  /* 0x0000004c00397308 */ /* 0x000e660000000800 */
[----:B------:R-:W-:-:S06]  /*4fd0*/  @!P6 FMUL R44, R44, 0.5 ;  /* 0x3f0000002c2ce820 */ /* 0x000fcc0000400000 */
[----:B------:R-:W3:Y:S01]  /*4fe0*/  MUFU.EX2 R44, R44 ;  /* 0x0000002c002c7308 */ /* 0x000ee20000000800 */
[----:B--2---:R-:W-:Y:S01]  /*4ff0*/  @!P5 FMUL R53, R53, R53 ;  /* 0x000000353535d220 */ /* 0x004fe20000400000 */
[----:B------:R-:W-:Y:S01]  /*5000*/  @!P3 FMUL R48, R48, 0.5 ;  /* 0x3f0000003030b820 */ /* 0x000fe20000400000 */
[----:B------:R-:W-:Y:S01]  /*5010*/  FSETP.GEU.AND P5, PT, R61, -126, PT ;  /* 0xc2fc00003d00780b */ /* 0x000fe20003fae000 */
[----:B-1----:R-:W-:Y:S01]  /*5020*/  @!P2 FMUL R57, R57, R57 ;  /* 0x000000393939a220 */ /* 0x002fe20000400000 */
[----:B------:R-:W-:-:S03]  /*5030*/  FSETP.NEU.AND P2, PT, R4, -INF , PT ;  /* 0xff8000000400780b */ /* 0x000fc60003f4d000 */
[----:B------:R-:W1:Y:S01]  /*5040*/  MUFU.EX2 R48, R48 ;  /* 0x0000003000307308 */ /* 0x000e620000000800 */
[----:B------:R-:W-:Y:S02]  /*5050*/  FSEL R64, R4, RZ, P2 ;  /* 0x000000ff04407208 */ /* 0x000fe40001000000 */
[----:B------:R-:W-:-:S05]  /*5060*/  FSETP.GEU.AND P2, PT, R84, -126, PT ;  /* 0xc2fc00005400780b */ /* 0x000fca0003f4e000 */
[----:B------:R-:W-:Y:S01]  /*5070*/  @!P5 FMUL R61, R61, 0.5 ;  /* 0x3f0000003d3dd820 */ /* 0x000fe20000400000 */
[----:B---3--:R-:W-:Y:S01]  /*5080*/  @!P6 FMUL R44, R44, R44 ;  /* 0x0000002c2c2ce220 */ /* 0x008fe20000400000 */
[----:B------:R-:W-:Y:S01]  /*5090*/  FSETP.GEU.AND P6, PT, R81, -126, PT ;  /* 0xc2fc00005100780b */ /* 0x000fe20003fce000 */
[C---:B------:R-:W-:Y:S01]  /*50a0*/  FMUL R76, R64.reuse, UR23 ;  /* 0x00000017404c7c20 */ /* 0x040fe20008400000 */
[----:B------:R-:W-:Y:S02]  /*50b0*/  FADD R11, -R64, R11 ;  /* 0x0000000b400b7221 */ /* 0x000fe40000000100 */
[----:B------:R-:W2:Y:S01]  /*50c0*/  MUFU.EX2 R61, R61 ;  /* 0x0000003d003d7308 */ /* 0x000ea20000000800 */
[----:B------:R-:W-:-:S01]  /*50d0*/  FFMA R56, R26, UR23, -R76 ;  /* 0x000000171a387c23 */ /* 0x000fc2000800084c */
[--C-:B------:R-:W-:Y:S01]  /*50e0*/  FFMA R68, R30, UR23, -R76.reuse ;  /* 0x000000171e447c23 */ /* 0x100fe2000800084c */
[----:B------:R-:W-:-:S01]  /*50f0*/  FFMA R60, R27, UR23, -R76 ;  /* 0x000000171b3c7c23 */ /* 0x000fc2000800084c */
[--C-:B------:R-:W-:Y:S01]  /*5100*/  FFMA R69, R31, UR23, -R76.reuse ;  /* 0x000000171f457c23 */ /* 0x100fe2000800084c */
[----:B-1----:R-:W-:Y:S01]  /*5110*/  @!P3 FMUL R48, R48, R48 ;  /* 0x000000303030b220 */ /* 0x002fe20000400000 */
[----:B------:R-:W-:Y:S01]  /*5120*/  @!P2 FMUL R84, R84, 0.5 ;  /* 0x3f0000005454a820 */ /* 0x000fe20000400000 */
[----:B------:R-:W-:Y:S01]  /*5130*/  FSETP.GEU.AND P3, PT, R85, -126, PT ;  /* 0xc2fc00005500780b */ /* 0x000fe20003f6e000 */
[--C-:B------:R-:W-:Y:S01]  /*5140*/  FFMA R72, R34, UR23, -R76.reuse ;  /* 0x0000001722487c23 */ /* 0x100fe2000800084c */
[----:B------:R-:W-:Y:S01]  /*5150*/  @!P6 FMUL R81, R81, 0.5 ;  /* 0x3f0000005151e820 */ /* 0x000fe20000400000 */
[----:B------:R-:W1:Y:S01]  /*5160*/  MUFU.EX2 R65, R84 ;  /* 0x0000005400417308 */ /* 0x000e620000000800 */
[----:B------:R-:W-:-:S01]  /*5170*/  FFMA R73, R55, UR23, -R76 ;  /* 0x0000001737497c23 */ /* 0x000fc2000800084c */
[--C-:B------:R-:W-:Y:S01]  /*5180*/  FFMA R66, R66, UR23, -R76.reuse ;  /* 0x0000001742427c23 */ /* 0x100fe2000800084c */
[----:B------:R-:W-:-:S01]  /*5190*/  FFMA R70, R70, UR23, -R76 ;  /* 0x0000001746467c23 */ /* 0x000fc2000800084c */
[--C-:B------:R-:W-:Y:S01]  /*51a0*/  FFMA R74, R74, UR23, -R76.reuse ;  /* 0x000000174a4a7c23 */ /* 0x100fe2000800084c */
[----:B------:R-:W-:-:S01]  /*51b0*/  FFMA R75, R75, UR23, -R76 ;  /* 0x000000174b4b7c23 */ /* 0x000fc2000800084c */
[--C-:B------:R-:W-:Y:S01]  /*51c0*/  FFMA R78, R78, UR23, -R76.reuse ;  /* 0x000000174e4e7c23 */ /* 0x100fe2000800084c */
[----:B--2---:R-:W-:Y:S01]  /*51d0*/  @!P5 FMUL R61, R61, R61 ;  /* 0x0000003d3d3dd220 */ /* 0x004fe20000400000 */
[----:B------:R-:W2:Y:S01]  /*51e0*/  MUFU.EX2 R52, R81 ;  /* 0x0000005100347308 */ /* 0x000ea20000000800 */
[----:B------:R-:W-:Y:S01]  /*51f0*/  FSETP.GEU.AND P5, PT, R56, -126, PT ;  /* 0xc2fc00003800780b */ /* 0x000fe20003fae000 */
[----:B------:R-:W-:Y:S01]  /*5200*/  @!P3 FMUL R85, R85, 0.5 ;  /* 0x3f0000005555b820 */ /* 0x000fe20000400000 */
[----:B------:R-:W-:-:S01]  /*5210*/  FFMA R83, R83, UR23, -R76 ;  /* 0x0000001753537c23 */ /* 0x000fc2000800084c */
[--C-:B------:R-:W-:Y:S01]  /*5220*/  FFMA R77, R71, UR23, -R76.reuse ;  /* 0x00000017474d7c23 */ /* 0x100fe2000800084c */
[----:B------:R-:W-:-:S01]  /*5230*/  FFMA R86, R86, UR23, -R76 ;  /* 0x0000001756567c23 */ /* 0x000fc2000800084c */
[----:B------:R-:W-:Y:S01]  /*5240*/  FFMA R87, R87, UR23, -R76 ;  /* 0x0000001757577c23 */ /* 0x000fe2000800084c */
[----:B------:R-:W-:-:S01]  /*5250*/  FADD R71, R12, R37 ;  /* 0x000000250c477221 */ /* 0x000fc20000000000 */
[----:B------:R-:W3:Y:S01]  /*5260*/  MUFU.EX2 R26, R85 ;  /* 0x00000055001a7308 */ /* 0x000ee20000000800 */
[----:B-1----:R-:W-:Y:S01]  /*5270*/  @!P2 FMUL R65, R65, R65 ;  /* 0x000000414141a220 */ /* 0x002fe20000400000 */
[----:B------:R-:W-:Y:S01]  /*5280*/  FSETP.GEU.AND P2, PT, R68, -126, PT ;  /* 0xc2fc00004400780b */ /* 0x000fe20003f4e000 */
[----:B------:R-:W-:Y:S01]  /*5290*/  FMUL R11, R11, UR23 ;  /* 0x000000170b0b7c20 */ /* 0x000fe20008400000 */
[----:B------:R-:W-:-:S02]  /*52a0*/  F2FP.SATFINITE.E4M3.F32.PACK_AB_MERGE_C R12, RZ, R12, RZ ;  /* 0x0000000cff0c723e */ /* 0x000fc400048070ff */
[----:B------:R-:W-:Y:S01]  /*52b0*/  @!P5 FMUL R56, R56, 0.5 ;  /* 0x3f0000003838d820 */ /* 0x000fe20000400000 */
[----:B------:R-:W-:Y:S01]  /*52c0*/  F2FP.SATFINITE.E4M3.F32.PACK_AB_MERGE_C R37, RZ, R37, RZ ;  /* 0x00000025ff25723e */ /* 0x000fe200048070ff */
[----:B--2---:R-:W-:Y:S01]  /*52d0*/  @!P6 FMUL R52, R52, R52 ;  /* 0x000000343434e220 */ /* 0x004fe20000400000 */
[----:B------:R-:W-:Y:S01]  /*52e0*/  FSETP.GEU.AND P6, PT, R60, -126, PT ;  /* 0xc2fc00003c00780b */ /* 0x000fe20003fce000 */
[----:B------:R1:W2:Y:S05]  /*52f0*/  MUFU.EX2 R30, R56 ;  /* 0x00000038001e7308 */ /* 0x0002aa0000000800 */
[----:B------:R-:W-:Y:S01]  /*5300*/  @!P2 FMUL R68, R68, 0.5 ;  /* 0x3f0000004444a820 */ /* 0x000fe20000400000 */
[----:B---3--:R-:W-:Y:S01]  /*5310*/  @!P3 FMUL R26, R26, R26 ;  /* 0x0000001a1a1ab220 */ /* 0x008fe20000400000 */
[----:B------:R-:W-:-:S02]  /*5320*/  FSETP.GEU.AND P3, PT, R69, -126, PT ;  /* 0xc2fc00004500780b */ /* 0x000fc40003f6e000 */
[----:B------:R3:W4:Y:S01]  /*5330*/  MUFU.EX2 R31, R68 ;  /* 0x00000044001f7308 */ /* 0x0007220000000800 */
[----:B-1----:R-:W-:-:S02]  /*5340*/  FFMA R56, R35, UR23, -R76 ;  /* 0x0000001723387c23 */ /* 0x002fc4000800084c */
[----:B------:R-:W-:-:S05]  /*5350*/  @!P6 FMUL R60, R60, 0.5 ;  /* 0x3f0000003c3ce820 */ /* 0x000fca0000400000 */
[----:B------:R1:W5:Y:S01]  /*5360*/  MUFU.EX2 R27, R60 ;  /* 0x0000003c001b7308 */ /* 0x0003620000000800 */
[----:B--2---:R-:W-:Y:S01]  /*5370*/  @!P5 FMUL R30, R30, R30 ;  /* 0x0000001e1e1ed220 */ /* 0x004fe20000400000 */
[----:B------:R-:W-:Y:S01]  /*5380*/  FSETP.GEU.AND P5, PT, R72, -126, PT ;  /* 0xc2fc00004800780b */ /* 0x000fe20003fae000 */
[----:B---3--:R-:W-:-:S01]  /*5390*/  FFMA R68, R39, UR23, -R76 ;  /* 0x0000001727447c23 */ /* 0x008fc2000800084c */
[----:B------:R-:W-:-:S04]  /*53a0*/  @!P3 FMUL R69, R69, 0.5 ;  /* 0x3f0000004545b820 */ /* 0x000fc80000400000 */
[----:B------:R2:W3:Y:S01]  /*53b0*/  MUFU.EX2 R34, R69 ;  /* 0x0000004500227308 */ /* 0x0004e20000000800 */
[----:B-1----:R-:W-:-:S01]  /*53c0*/  FFMA R60, R38, UR23, -R76 ;  /* 0x00000017263c7c23 */ /* 0x002fc2000800084c */
[----:B----4-:R-:W-:-:S04]  /*53d0*/  @!P2 FMUL R31, R31, R31 ;  /* 0x0000001f1f1fa220 */ /* 0x010fc80000400000 */
[----:B------:R-:W-:Y:S01]  /*53e0*/  FSETP.GEU.AND P2, PT, R60, -126, PT ;  /* 0xc2fc00003c00780b */ /* 0x000fe20003f4e000 */
[----:B------:R-:W-:Y:S01]  /*53f0*/  @!P5 FMUL R72, R72, 0.5 ;  /* 0x3f0000004848d820 */ /* 0x000fe20000400000 */
[----:B-----5:R-:W-:Y:S01]  /*5400*/  @!P6 FMUL R27, R27, R27 ;  /* 0x0000001b1b1be220 */ /* 0x020fe20000400000 */
[----:B------:R-:W-:Y:S02]  /*5410*/  FSETP.GEU.AND P6, PT, R56, -126, PT ;  /* 0xc2fc00003800780b */ /* 0x000fe40003fce000 */
[----:B------:R1:W4:Y:S01]  /*5420*/  MUFU.EX2 R35, R72 ;  /* 0x0000004800237308 */ /* 0x0003220000000800 */
[----:B--2---:R-:W-:-:S01]  /*5430*/  FFMA R69, R42, UR23, -R76 ;  /* 0x000000172a457c23 */ /* 0x004fc2000800084c */
[----:B---3--:R-:W-:Y:S01]  /*5440*/  @!P3 FMUL R34, R34, R34 ;  /* 0x000000222222b220 */ /* 0x008fe20000400000 */
[----:B------:R-:W-:-:S05]  /*5450*/  FSETP.GEU.AND P3, PT, R68, -126, PT ;  /* 0xc2fc00004400780b */ /* 0x000fca0003f6e000 */
[----:B------:R-:W-:Y:S01]  /*5460*/  @!P2 FMUL R60, R60, 0.5 ;  /* 0x3f0000003c3ca820 */ /* 0x000fe20000400000 */
[----:B-1----:R-:W-:-:S03]  /*5470*/  FFMA R72, R43, UR23, -R76 ;  /* 0x000000172b487c23 */ /* 0x002fc6000800084c */
[----:B------:R1:W2:Y:S01]  /*5480*/  MUFU.EX2 R39, R60 ;  /* 0x0000003c00277308 */ /* 0x0002a20000000800 */
[----:B------:R-:W-:Y:S01]  /*5490*/  @!P6 FMUL R56, R56, 0.5 ;  /* 0x3f0000003838e820 */ /* 0x000fe20000400000 */
[----:B----4-:R-:W-:Y:S01]  /*54a0*/  @!P5 FMUL R35, R35, R35 ;  /* 0x000000232323d220 */ /* 0x010fe20000400000 */
[----:B------:R-:W-:-:S05]  /*54b0*/  FSETP.GEU.AND P5, PT, R69, -126, PT ;  /* 0xc2fc00004500780b */ /* 0x000fca0003fae000 */
[----:B------:R3:W4:Y:S01]  /*54c0*/  MUFU.EX2 R38, R56 ;  /* 0x0000003800267308 */ /* 0x0007220000000800 */
[----:B------:R-:W-:Y:S01]  /*54d0*/  @!P3 FMUL R68, R68, 0.5 ;  /* 0x3f0000004444b820 */ /* 0x000fe20000400000 */
[----:B-1----:R-:W-:-:S06]  /*54e0*/  FFMA R60, R47, UR23, -R76 ;  /* 0x000000172f3c7c23 */ /* 0x002fcc000800084c */
[----:B------:R1:W5:Y:S01]  /*54f0*/  MUFU.EX2 R42, R68 ;  /* 0x00000044002a7308 */ /* 0x0003620000000800 */
[----:B---3--:R-:W-:-:S01]  /*5500*/  FFMA R56, R46, UR23, -R76 ;  /* 0x000000172e387c23 */ /* 0x008fc2000800084c */
[----:B--2---:R-:W-:Y:S01]  /*5510*/  @!P2 FMUL R39, R39, R39 ;  /* 0x000000272727a220 */ /* 0x004fe20000400000 */
[----:B------:R-:W-:-:S03]  /*5520*/  @!P5 FMUL R69, R69, 0.5 ;  /* 0x3f0000004545d820 */ /* 0x000fc60000400000 */
[----:B------:R-:W-:Y:S02]  /*5530*/  FSETP.GEU.AND P2, PT, R56, -126, PT ;  /* 0xc2fc00003800780b */ /* 0x000fe40003f4e000 */
[----:B------:R2:W3:Y:S01]  /*5540*/  MUFU.EX2 R43, R69 ;  /* 0x00000045002b7308 */ /* 0x0004e20000000800 */
[----:B----4-:R-:W-:Y:S01]  /*5550*/  @!P6 FMUL R38, R38, R38 ;  /* 0x000000262626e220 */ /* 0x010fe20000400000 */
[----:B------:R-:W-:Y:S01]  /*5560*/  FSETP.GEU.AND P6, PT, R72, -126, PT ;  /* 0xc2fc00004800780b */ /* 0x000fe20003fce000 */
[----:B-1----:R-:W-:-:S01]  /*5570*/  FFMA R68, R50, UR23, -R76 ;  /* 0x0000001732447c23 */ /* 0x002fc2000800084c */
[----:B-----5:R-:W-:Y:S01]  /*5580*/  @!P3 FMUL R42, R42, R42 ;  /* 0x0000002a2a2ab220 */ /* 0x020fe20000400000 */
[----:B------:R-:W-:-:S06]  /*5590*/  FSETP.GEU.AND P3, PT, R60, -126, PT ;  /* 0xc2fc00003c00780b */ /* 0x000fcc0003f6e000 */
[----:B------:R-:W-:Y:S01]  /*55a0*/  @!P2 FMUL R56, R56, 0.5 ;  /* 0x3f0000003838a820 */ /* 0x000fe20000400000 */
[----:B--2---:R-:W-:-:S03]  /*55b0*/  FFMA R69, R51, UR23, -R76 ;  /* 0x0000001733457c23 */ /* 0x004fc6000800084c */
[----:B------:R-:W1:Y:S01]  /*55c0*/  MUFU.EX2 R47, R56 ;  /* 0x00000038002f7308 */ /* 0x000e620000000800 */
[----:B------:R-:W-:Y:S01]  /*55d0*/  @!P6 FMUL R72, R72, 0.5 ;  /* 0x3f0000004848e820 */ /* 0x000fe20000400000 */
[----:B---3--:R-:W-:Y:S01]  /*55e0*/  @!P5 FMUL R43, R43, R43 ;  /* 0x0000002b2b2bd220 */ /* 0x008fe20000400000 */
[----:B------:R-:W-:-:S05]  /*55f0*/  FSETP.GEU.AND P5, PT, R68, -126, PT ;  /* 0xc2fc00004400780b */ /* 0x000fca0003fae000 */
[----:B------:R2:W3:Y:S01]  /*5600*/  MUFU.EX2 R46, R72 ;  /* 0x00000048002e7308 */ /* 0x0004e20000000800 */
[----:B------:R-:W-:-:S07]  /*5610*/  @!P3 FMUL R60, R60, 0.5 ;  /* 0x3f0000003c3cb820 */ /* 0x000fce0000400000 */
[----:B------:R4:W5:Y:S01]  /*5620*/  MUFU.EX2 R50, R60 ;  /* 0x0000003c00327308 */ /* 0x0009620000000800 */
[----:B--2---:R-:W-:-:S01]  /*5630*/  FFMA R72, R54, UR23, -R76 ;  /* 0x0000001736487c23 */ /* 0x004fc2000800084c */
[----:B-1----:R-:W-:Y:S01]  /*5640*/  @!P2 FMUL R47, R47, R47 ;  /* 0x0000002f2f2fa220 */ /* 0x002fe20000400000 */
[----:B------:R-:W-:-:S03]  /*5650*/  @!P5 FMUL R68, R68, 0.5 ;  /* 0x3f0000004444d820 */ /* 0x000fc60000400000 */
[----:B------:R-:W-:Y:S02]  /*5660*/  FSETP.GEU.AND P2, PT, R72, -126, PT ;  /* 0xc2fc00004800780b */ /* 0x000fe40003f4e000 */
[----:B------:R1:W2:Y:S01]  /*5670*/  MUFU.EX2 R54, R68 ;  /* 0x0000004400367308 */ /* 0x0002a20000000800 */
[----:B---3--:R-:W-:Y:S01]  /*5680*/  @!P6 FMUL R46, R46, R46 ;  /* 0x0000002e2e2ee220 */ /* 0x008fe20000400000 */
[----:B------:R-:W-:Y:S01]  /*5690*/  FSETP.GEU.AND P6, PT, R69, -126, PT ;  /* 0xc2fc00004500780b */ /* 0x000fe20003fce000 */
[----:B----4-:R-:W-:-:S01]  /*56a0*/  FFMA R60, R58, UR23, -R76 ;  /* 0x000000173a3c7c23 */ /* 0x010fc2000800084c */
[----:B-----5:R-:W-:Y:S01]  /*56b0*/  @!P3 FMUL R50, R50, R50 ;  /* 0x000000323232b220 */ /* 0x020fe20000400000 */
[----:B------:R-:W-:-:S06]  /*56c0*/  FSETP.GEU.AND P3, PT, R73, -126, PT ;  /* 0xc2fc00004900780b */ /* 0x000fcc0003f6e000 */
[----:B------:R-:W-:Y:S01]  /*56d0*/  @!P2 FMUL R72, R72, 0.5 ;  /* 0x3f0000004848a820 */ /* 0x000fe20000400000 */
[----:B-1----:R-:W-:-:S03]  /*56e0*/  FFMA R68, R59, UR23, -R76 ;  /* 0x000000173b447c23 */ /* 0x002fc6000800084c */
[----:B------:R1:W3:Y:S01]  /*56f0*/  MUFU.EX2 R56, R72 ;  /* 0x0000004800387308 */ /* 0x0002e20000000800 */
[----:B------:R-:W-:Y:S01]  /*5700*/  @!P6 FMUL R69, R69, 0.5 ;  /* 0x3f0000004545e820 */ /* 0x000fe20000400000 */
[----:B--2---:R-:W-:Y:S01]  /*5710*/  @!P5 FMUL R54, R54, R54 ;  /* 0x000000363636d220 */ /* 0x004fe20000400000 */
[----:B------:R-:W-:-:S05]  /*5720*/  FSETP.GEU.AND P5, PT, R60, -126, PT ;  /* 0xc2fc00003c00780b */ /* 0x000fca0003fae000 */
[----:B------:R2:W4:Y:S01]  /*5730*/  MUFU.EX2 R51, R69 ;  /* 0x0000004500337308 */ /* 0x0005220000000800 */
[----:B------:R-:W-:Y:S01]  /*5740*/  @!P3 FMUL R73, R73, 0.5 ;  /* 0x3f0000004949b820 */ /* 0x000fe20000400000 */
[----:B-1----:R-:W-:-:S06]  /*5750*/  FFMA R72, R63, UR23, -R76 ;  /* 0x000000173f487c23 */ /* 0x002fcc000800084c */
[----:B------:R1:W5:Y:S01]  /*5760*/  MUFU.EX2 R55, R73 ;  /* 0x0000004900377308 */ /* 0x0003620000000800 */
[----:B--2---:R-:W-:-:S01]  /*5770*/  FFMA R69, R62, UR23, -R76 ;  /* 0x000000173e457c23 */ /* 0x004fc2000800084c */
[----:B---3--:R-:W-:Y:S01]  /*5780*/  @!P2 FMUL R56, R56, R56 ;  /* 0x000000383838a220 */ /* 0x008fe20000400000 */
[----:B------:R-:W-:-:S03]  /*5790*/  @!P5 FMUL R60, R60, 0.5 ;  /* 0x3f0000003c3cd820 */ /* 0x000fc60000400000 */
[----:B------:R-:W-:Y:S02]  /*57a0*/  FSETP.GEU.AND P2, PT, R69, -126, PT ;  /* 0xc2fc00004500780b */ /* 0x000fe40003f4e000 */
[----:B------:R-:W2:Y:S01]  /*57b0*/  MUFU.EX2 R59, R60 ;  /* 0x0000003c003b7308 */ /* 0x000ea20000000800 */
[----:B----4-:R-:W-:Y:S01]  /*57c0*/  @!P6 FMUL R51, R51, R51 ;  /* 0x000000333333e220 */ /* 0x010fe20000400000 */
[----:B------:R-:W-:Y:S01]  /*57d0*/  FSETP.GEU.AND P6, PT, R68, -126, PT ;  /* 0xc2fc00004400780b */ /* 0x000fe20003fce000 */
[----:B-1----:R-:W-:-:S01]  /*57e0*/  FFMA R73, R67, UR23, -R76 ;  /* 0x0000001743497c23 */ /* 0x002fc2000800084c */
[----:B-----5:R-:W-:Y:S01]  /*57f0*/  @!P3 FMUL R55, R55, R55 ;  /* 0x000000373737b220 */ /* 0x020fe20000400000 */
[----:B------:R-:W-:-:S06]  /*5800*/  FSETP.GEU.AND P3, PT, R72, -126, PT ;  /* 0xc2fc00004800780b */ /* 0x000fcc0003f6e000 */
[----:B------:R-:W-:-:S04]  /*5810*/  @!P2 FMUL R69, R69, 0.5 ;  /* 0x3f0000004545a820 */ /* 0x000fc80000400000 */
[----:B------:R-:W1:Y:S01]  /*5820*/  MUFU.EX2 R60, R69 ;  /* 0x00000045003c7308 */ /* 0x000e620000000800 */
[----:B------:R-:W-:Y:S01]  /*5830*/  @!P6 FMUL R68, R68, 0.5 ;  /* 0x3f0000004444e820 */ /* 0x000fe20000400000 */
[----:B--2---:R-:W-:Y:S01]  /*5840*/  @!P5 FMUL R59, R59, R59 ;  /* 0x0000003b3b3bd220 */ /* 0x004fe20000400000 */
[----:B------:R-:W-:-:S05]  /*5850*/  FSETP.GEU.AND P5, PT, R66, -126, PT ;  /* 0xc2fc00004200780b */ /* 0x000fca0003fae000 */
[----:B------:R-:W2:Y:S01]  /*5860*/  MUFU.EX2 R58, R68 ;  /* 0x00000044003a7308 */ /* 0x000ea20000000800 */
[----:B------:R-:W-:-:S07]  /*5870*/  @!P3 FMUL R72, R72, 0.5 ;  /* 0x3f0000004848b820 */ /* 0x000fce0000400000 */
[----:B------:R3:W4:Y:S01]  /*5880*/  MUFU.EX2 R63, R72 ;  /* 0x00000048003f7308 */ /* 0x0007220000000800 */
[----:B-1----:R-:W-:Y:S01]  /*5890*/  @!P2 FMUL R60, R60, R60 ;  /* 0x0000003c3c3ca220 */ /* 0x002fe20000400000 */
[----:B------:R-:W-:Y:S01]  /*58a0*/  FSETP.GEU.AND P2, PT, R70, -126, PT ;  /* 0xc2fc00004600780b */ /* 0x000fe20003f4e000 */
[----:B------:R-:W-:-:S05]  /*58b0*/  @!P5 FMUL R66, R66, 0.5 ;  /* 0x3f0000004242d820 */ /* 0x000fca0000400000 */
[----:B------:R-:W1:Y:S01]  /*58c0*/  MUFU.EX2 R62, R66 ;  /* 0x00000042003e7308 */ /* 0x000e620000000800 */
[----:B--2---:R-:W-:Y:S01]  /*58d0*/  @!P6 FMUL R58, R58, R58 ;  /* 0x0000003a3a3ae220 */ /* 0x004fe20000400000 */
[----:B------:R-:W-:Y:S01]  /*58e0*/  FSETP.GEU.AND P6, PT, R73, -126, PT ;  /* 0xc2fc00004900780b */ /* 0x000fe20003fce000 */
[----:B---3--:R-:W-:-:S01]  /*58f0*/  FADD R72, R20, R53 ;  /* 0x0000003514487221 */ /* 0x008fc20000000000 */
[----:B------:R-:W-:Y:S02]  /*5900*/  F2FP.SATFINITE.E4M3.F32.PACK_AB_MERGE_C R53, RZ, R53, RZ ;  /* 0x00000035ff35723e */ /* 0x000fe400048070ff */
[----:B------:R-:W-:Y:S01]  /*5910*/  F2FP.SATFINITE.E4M3.F32.PACK_AB_MERGE_C R20, RZ, R20, RZ ;  /* 0x00000014ff14723e */ /* 0x000fe200048070ff */
[----:B------:R-:W-:Y:S01]  /*5920*/  @!P2 FMUL R70, R70, 0.5 ;  /* 0x3f0000004646a820 */ /* 0x000fe20000400000 */
[----:B------:R-:W-:Y:S01]  /*5930*/  LOP3.LUT R53, R53, 0xff, RZ, 0xc0, !PT ;  /* 0x000000ff35357812 */ /* 0x000fe200078ec0ff */
[----:B----4-:R-:W-:Y:S01]  /*5940*/  @!P3 FMUL R63, R63, R63 ;  /* 0x0000003f3f3fb220 */ /* 0x010fe20000400000 */
[----:B------:R-:W-:Y:S01]  /*5950*/  FSETP.GEU.AND P3, PT, R74, -126, PT ;  /* 0xc2fc00004a00780b */ /* 0x000fe20003f6e000 */
[----:B------:R-:W2:Y:S01]  /*5960*/  MUFU.EX2 R66, R70 ;  /* 0x0000004600427308 */ /* 0x000ea20000000800 */
[----:B------:R-:W-:-:S03]  /*5970*/  LOP3.LUT R20, R20, 0xff, RZ, 0xc0, !PT ;  /* 0x000000ff14147812 */ /* 0x000fc600078ec0ff */
[----:B------:R-:W-:Y:S01]  /*5980*/  @!P6 FMUL R73, R73, 0.5 ;  /* 0x3f0000004949e820 */ /* 0x000fe20000400000 */
[----:B-1----:R-:W-:Y:S01]  /*5990*/  @!P5 FMUL R62, R62, R62 ;  /* 0x0000003e3e3ed220 */ /* 0x002fe20000400000 */
[----:B------:R-:W-:Y:S02]  /*59a0*/  FSETP.GEU.AND P5, PT, R75, -126, PT ;  /* 0xc2fc00004b00780b */ /* 0x000fe40003fae000 */
[----:B------:R1:W3:Y:S01]  /*59b0*/  MUFU.EX2 R67, R73 ;  /* 0x0000004900437308 */ /* 0x0002e20000000800 */
[----:B------:R-:W-:-:S01]  /*59c0*/  FADD R84, R35, R62 ;  /* 0x0000003e23547221 */ /* 0x000fc20000000000 */
[----:B------:R-:W-:Y:S02]  /*59d0*/  F2FP.SATFINITE.E4M3.F32.PACK_AB_MERGE_C R62, RZ, R62, RZ ;  /* 0x0000003eff3e723e */ /* 0x000fe400048070ff */
[----:B------:R-:W-:Y:S01]  /*59e0*/  @!P3 FMUL R74, R74, 0.5 ;  /* 0x3f0000004a4ab820 */ /* 0x000fe20000400000 */
[----:B------:R-:W-:-:S03]  /*59f0*/  F2FP.SATFINITE.E4M3.F32.PACK_AB_MERGE_C R35, RZ, R35, RZ ;  /* 0x00000023ff23723e */ /* 0x000fc600048070ff */
[----:B------:R4:W5:Y:S01]  /*5a00*/  MUFU.EX2 R68, R74 ;  /* 0x0000004a00447308 */ /* 0x0009620000000800 */
[----:B-1----:R-:W-:-:S01]  /*5a10*/  FFMA R73, R82, UR23, -R76 ;  /* 0x0000001752497c23 */ /* 0x002fc2000800084c */
[----:B--2---:R-:W-:Y:S01]  /*5a20*/  @!P2 FMUL R66, R66, R66 ;  /* 0x000000424242a220 */ /* 0x004fe20000400000 */
[----:B------:R-:W-:-:S01]  /*5a30*/  FFMA R82, R79, UR23, -R76 ;  /* 0x000000174f527c23 */ /* 0x000fc2000800084c */
[----:B------:R-:W-:Y:S01]  /*5a40*/  @!P5 FMUL R75, R75, 0.5 ;  /* 0x3f0000004b4bd820 */ /* 0x000fe20000400000 */
[----:B------:R-:W-:-:S01]  /*5a50*/  FADD R76, R28, R65 ;  /* 0x000000411c4c7221 */ /* 0x000fc20000000000 */
[----:B------:R-:W-:Y:S01]  /*5a60*/  FSETP.GEU.AND P2, PT, R73, -126, PT ;  /* 0xc2fc00004900780b */ /* 0x000fe20003f4e000 */
[----:B------:R-:W-:-:S01]  /*5a70*/  FADD R79, R25, R52 ;  /* 0x00000034194f7221 */ /* 0x000fc20000000000 */
[----:B------:R1:W2:Y:S01]  /*5a80*/  MUFU.EX2 R69, R75 ;  /* 0x0000004b00457308 */ /* 0x0002a20000000800 */
[----:B---3--:R-:W-:Y:S01]  /*5a90*/  @!P6 FMUL R67, R67, R67 ;  /* 0x000000434343e220 */ /* 0x008fe20000400000 */
[----:B------:R-:W-:Y:S01]  /*5aa0*/  FSETP.GEU.AND P6, PT, R78, -126, PT ;  /* 0xc2fc00004e00780b */ /* 0x000fe20003fce000 */
[----:B----4-:R-:W-:-:S01]  /*5ab0*/  FADD R74, R21, R44 ;  /* 0x0000002c154a7221 */ /* 0x010fc20000000000 */
[----:B------:R-:W-:Y:S01]  /*5ac0*/  F2FP.SATFINITE.E4M3.F32.PACK_AB_MERGE_C R25, RZ, R25, RZ ;  /* 0x00000019ff19723e */ /* 0x000fe200048070ff */
[----:B------:R-:W-:Y:S01]  /*5ad0*/  IMAD.U32 R35, R35, 0x10000, RZ ;  /* 0x0001000023237824 */ /* 0x000fe200078e00ff */
[----:B------:R-:W-:Y:S01]  /*5ae0*/  F2FP.SATFINITE.E4M3.F32.PACK_AB_MERGE_C R44, RZ, R44, RZ ;  /* 0x0000002cff2c723e */ /* 0x000fe200048070ff */
[----:B------:R-:W-:-:S01]  /*5af0*/  FADD R80, R71, R74 ;  /* 0x0000004a47507221 */ /* 0x000fc20000000000 */
[----:B------:R-:W-:Y:S01]  /*5b00*/  FADD R74, R17, R36 ;  /* 0x00000024114a7221 */ /* 0x000fe20000000000 */
[----:B-----5:R-:W-:Y:S01]  /*5b10*/  @!P3 FMUL R68, R68, R68 ;  /* 0x000000444444b220 */ /* 0x020fe20000400000 */
[----:B------:R-:W-:Y:S01]  /*5b20*/  FSETP.GEU.AND P3, PT, R83, -126, PT ;  /* 0xc2fc00005300780b */ /* 0x000fe20003f6e000 */
[----:B------:R-:W-:Y:S01]  /*5b30*/  @!P2 FMUL R73, R73, 0.5 ;  /* 0x3f0000004949a820 */ /* 0x000fe20000400000 */
[----:B-1----:R-:W-:Y:S01]  /*5b40*/  FADD R75, R24, R61 ;  /* 0x0000003d184b7221 */ /* 0x002fe20000000000 */
[----:B------:R-:W-:Y:S01]  /*5b50*/  F2FP.SATFINITE.E4M3.F32.PACK_AB_MERGE_C R24, RZ, R24, RZ ;  /* 0x00000018ff18723e */ /* 0x000fe200048070ff */
[----:B------:R-:W-:Y:S01]  /*5b60*/  FADD R153, R43, R68 ;  /* 0x000000442b997221 */ /* 0x000fe20000000000 */
[----:B------:R-:W-:Y:S01]  /*5b70*/  @!P6 FMUL R78, R78, 0.5 ;  /* 0x3f0000004e4ee820 */ /* 0x000fe20000400000 */
[----:B------:R-:W-:Y:S01]  /*5b80*/  LOP3.LUT R25, R25, 0xffff, RZ, 0xc0, !PT ;  /* 0x0000ffff19197812 */ /* 0x000fe200078ec0ff */
[----:B------:R-:W1:Y:S01]  /*5b90*/  MUFU.EX2 R73, R73 ;  /* 0x0000004900497308 */ /* 0x000e620000000800 */
[----:B--2---:R-:W-:Y:S01]  /*5ba0*/  @!P5 FMUL R69, R69, R69 ;  /* 0x000000454545d220 */ /* 0x004fe20000400000 */
[----:B------:R-:W-:Y:S01]  /*5bb0*/  FSETP.GEU.AND P5, PT, R77, -126, PT ;  /* 0xc2fc00004d00780b */ /* 0x000fe20003fae000 */
[----:B------:R-:W-:-:S01]  /*5bc0*/  FADD R85, R74, R79 ;  /* 0x0000004f4a557221 */ /* 0x000fc20000000000 */
[----:B------:R-:W-:Y:S01]  /*5bd0*/  LOP3.LUT R24, R24, 0xff, RZ, 0xc0, !PT ;  /* 0x000000ff18187812 */ /* 0x000fe200078ec0ff */
[----:B------:R-:W-:-:S01]  /*5be0*/  FADD R74, R19, R40 ;  /* 0x00000028134a7221 */ /* 0x000fc20000000000 */
[----:B------:R-:W-:Y:S01]  /*5bf0*/  @!P3 FMUL R83, R83, 0.5 ;  /* 0x3f0000005353b820 */ /* 0x000fe20000400000 */
[----:B------:R-:W-:-:S01]  /*5c00*/  FADD R79, R29, R26 ;  /* 0x0000001a1d4f7221 */ /* 0x000fc20000000000 */
[----:B------:R2:W3:Y:S01]  /*5c10*/  MUFU.EX2 R70, R78 ;  /* 0x0000004e00467308 */ /* 0x0004e20000000800 */
[----:B------:R-:W-:Y:S01]  /*5c20*/  PRMT R24, R25, 0x7604, R24 ;  /* 0x0000760419187816 */ /* 0x000fe20000000018 */
[----:B------:R-:W-:Y:S01]  /*5c30*/  FADD R154, R46, R69 ;  /* 0x000000452e9a7221 */ /* 0x000fe20000000000 */
[----:B------:R-:W-:Y:S01]  /*5c40*/  F2FP.SATFINITE.E4M3.F32.PACK_AB_MERGE_C R17, RZ, R17, RZ ;  /* 0x00000011ff11723e */ /* 0x000fe200048070ff */
[----:B------:R-:W-:Y:S01]  /*5c50*/  FADD R74, R74, R79 ;  /* 0x0000004f4a4a7221 */ /* 0x000fe20000000000 */
[----:B------:R-:W-:Y:S01]  /*5c60*/  F2FP.SATFINITE.E4M3.F32.PACK_AB_MERGE_C R28, RZ, R28, RZ ;  /* 0x0000001cff1c723e */ /* 0x000fe200048070ff */
[----:B------:R-:W-:Y:S01]  /*5c70*/  FADD R79, R27, R58 ;  /* 0x0000003a1b4f7221 */ /* 0x000fe20000000000 */
[----:B------:R-:W-:Y:S01]  /*5c80*/  @!P5 FMUL R77, R77, 0.5 ;  /* 0x3f0000004d4dd820 */ /* 0x000fe20000400000 */
[----:B------:R4:W5:Y:S01]  /*5c90*/  MUFU.EX2 R64, R83 ;  /* 0x0000005300407308 */ /* 0x0009620000000800 */
[----:B-1----:R-:W-:Y:S01]  /*5ca0*/  @!P2 FMUL R73, R73, R73 ;  /* 0x000000494949a220 */ /* 0x002fe20000400000 */
[----:B------:R-:W-:Y:S01]  /*5cb0*/  FSETP.GEU.AND P2, PT, R86, -126, PT ;  /* 0xc2fc00005600780b */ /* 0x000fe20003f4e000 */
[----:B--2---:R-:W-:-:S01]  /*5cc0*/  FADD R78, R13, R72 ;  /* 0x000000480d4e7221 */ /* 0x004fc20000000000 */
[----:B------:R-:W-:Y:S01]  /*5cd0*/  FADD R72, R16, R45 ;  /* 0x0000002d10487221 */ /* 0x000fe20000000000 */
[----:B------:R-:W-:-:S01]  /*5ce0*/  FADD R155, R54, R73 ;  /* 0x00000049369b7221 */ /* 0x000fc20000000000 */
[----:B------:R-:W-:Y:S01]  /*5cf0*/  F2FP.SATFINITE.E4M3.F32.PACK_AB_MERGE_C R54, RZ, R54, RZ ;  /* 0x00000036ff36723e */ /* 0x000fe200048070ff */
[----:B------:R-:W-:-:S01]  /*5d00*/  FADD R154, R79, R154 ;  /* 0x0000009a4f9a7221 */ /* 0x000fc20000000000 */
[----:B------:R1:W-:Y:S01]  /*5d10*/  MUFU.EX2 R13, R77 ;  /* 0x0000004d000d7308 */ /* 0x0003e20000000800 */
[----:B---3--:R-:W-:Y:S01]  /*5d20*/  @!P6 FMUL R70, R70, R70 ;  /* 0x000000464646e220 */ /* 0x008fe20000400000 */
[----:B------:R-:W-:Y:S01]  /*5d30*/  FSETP.GEU.AND P6, PT, R82, -126, PT ;  /* 0xc2fc00005200780b */ /* 0x000fe20003fce000 */
[----:B----4-:R-:W-:-:S01]  /*5d40*/  FADD R83, R72, R75 ;  /* 0x0000004b48537221 */ /* 0x010fc20000000000 */
[----:B------:R-:W-:Y:S01]  /*5d50*/  FADD R75, R18, R49 ;  /* 0x00000031124b7221 */ /* 0x000fe20000000000 */
[----:B------:R-:W-:-:S01]  /*5d60*/  FADD R72, R14, R41 ;  /* 0x000000290e487221 */ /* 0x000fc20000000000 */
[----:B------:R-:W-:Y:S01]  /*5d70*/  F2FP.SATFINITE.E4M3.F32.PACK_AB_MERGE_C R14, RZ, R14, RZ ;  /* 0x0000000eff0e723e */ /* 0x000fe200048070ff */
[----:B------:R-:W-:Y:S01]  /*5d80*/  @!P2 FMUL R86, R86, 0.5 ;  /* 0x3f0000005656a820 */ /* 0x000fe20000400000 */
[----:B------:R-:W-:Y:S01]  /*5d90*/  FADD R76, R75, R76 ;  /* 0x0000004c4b4c7221 */ /* 0x000fe20000000000 */
[----:B-----5:R-:W-:Y:S01]  /*5da0*/  @!P3 FMUL R64, R64, R64 ;  /* 0x000000404040b220 */ /* 0x020fe20000400000 */
[----:B------:R-:W-:Y:S01]  /*5db0*/  FSETP.GEU.AND P3, PT, R87, -126, PT ;  /* 0xc2fc00005700780b */ /* 0x000fe20003f6e000 */
[----:B-1----:R-:W-:-:S01]  /*5dc0*/  FADD R77, R22, R57 ;  /* 0x00000039164d7221 */ /* 0x002fc20000000000 */
[----:B------:R1:W2:Y:S01]  /*5dd0*/  MUFU.EX2 R75, R86 ;  /* 0x00000056004b7308 */ /* 0x0002a20000000800 */
[----:B------:R-:W-:Y:S01]  /*5de0*/  LOP3.LUT R14, R14, 0xff, RZ, 0xc0, !PT ;  /* 0x000000ff0e0e7812 */ /* 0x000fe200078ec0ff */
[----:B------:R-:W-:Y:S01]  /*5df0*/  FADD R155, R84, R155 ;  /* 0x0000009b549b7221 */ /* 0x000fe20000000000 */
[----:B------:R-:W-:Y:S01]  /*5e00*/  @!P6 FMUL R82, R82, 0.5 ;  /* 0x3f0000005252e820 */ /* 0x000fe20000400000 */
[----:B------:R-:W-:Y:S01]  /*5e10*/  FADD R81, R72, R77 ;  /* 0x0000004d48517221 */ /* 0x000fe20000000000 */
[----:B------:R-:W-:-:S01]  /*5e20*/  FADD R72, R15, R32 ;  /* 0x000000200f487221 */ /* 0x000fc20000000000 */
[----:B------:R-:W-:Y:S01]  /*5e30*/  F2FP.SATFINITE.E4M3.F32.PACK_AB_MERGE_C R15, RZ, R15, RZ ;  /* 0x0000000fff0f723e */ /* 0x000fe200048070ff */
[----:B------:R-:W-:-:S01]  /*5e40*/  FADD R77, R23, R48 ;  /* 0x00000030174d7221 */ /* 0x000fc20000000000 */
[----:B------:R3:W4:Y:S01]  /*5e50*/  MUFU.EX2 R71, R82 ;  /* 0x0000005200477308 */ /* 0x0007220000000800 */
[----:B------:R-:W-:Y:S01]  /*5e60*/  F2FP.SATFINITE.E4M3.F32.PACK_AB_MERGE_C R41, RZ, R41, RZ ;  /* 0x00000029ff29723e */ /* 0x000fe200048070ff */
[----:B-1----:R-:W-:Y:S01]  /*5e70*/  FADD R86, R38, R67 ;  /* 0x0000004326567221 */ /* 0x002fe20000000000 */
[----:B------:R-:W-:Y:S01]  /*5e80*/  LOP3.LUT R15, R15, 0xffff, RZ, 0xc0, !PT ;  /* 0x0000ffff0f0f7812 */ /* 0x000fe200078ec0ff */
[----:B------:R-:W-:Y:S01]  /*5e90*/  @!P3 FMUL R87, R87, 0.5 ;  /* 0x3f0000005757b820 */ /* 0x000fe20000400000 */
[----:B------:R-:W-:Y:S01]  /*5ea0*/  F2FP.SATFINITE.E4M3.F32.PACK_AB_MERGE_C R32, RZ, R32, RZ ;  /* 0x00000020ff20723e */ /* 0x000fe200048070ff */
[----:B------:R-:W-:Y:S01]  /*5eb0*/  FADD R77, R72, R77 ;  /* 0x0000004d484d7221 */ /* 0x000fe20000000000 */
[----:B------:R-:W-:Y:S01]  /*5ec0*/  PRMT R14, R15, 0x7604, R14 ;  /* 0x000076040f0e7816 */ /* 0x000fe2000000000e */
[----:B------:R-:W-:-:S02]  /*5ed0*/  IMAD.U32 R15, R54, 0x10000, RZ ;  /* 0x00010000360f7824 */ /* 0x000fc400078e00ff */
[----:B---3--:R-:W-:-:S01]  /*5ee0*/  FADD R82, R30, R59 ;  /* 0x0000003b1e527221 */ /* 0x008fc20000000000 */
[----:B------:R1:W3:Y:S01]  /*5ef0*/  MUFU.EX2 R72, R87 ;  /* 0x0000005700487308 */ /* 0x0002e20000000800 */
[----:B--2---:R-:W-:Y:S01]  /*5f00*/  @!P2 FMUL R75, R75, R75 ;  /* 0x0000004b4b4ba220 */ /* 0x004fe20000400000 */
[----:B------:R-:W-:Y:S01]  /*5f10*/  LOP3.LUT R41, R41, 0xff, RZ, 0xc0, !PT ;  /* 0x000000ff29297812 */ /* 0x000fe200078ec0ff */
[----:B------:R-:W-:-:S01]  /*5f20*/  FADD R156, R82, R153 ;  /* 0x00000099529c7221 */ /* 0x000fc20000000000 */
[----:B------:R-:W-:Y:S01]  /*5f30*/  FADD R82, R31, R60 ;  /* 0x0000003c1f527221 */ /* 0x000fe20000000000 */
[----:B------:R-:W-:Y:S01]  /*5f40*/  LOP3.LUT R32, R32, 0xffff, RZ, 0xc0, !PT ;  /* 0x0000ffff20207812 */ /* 0x000fe200078ec0ff */
[----:B------:R-:W-:Y:S01]  /*5f50*/  FADD R153, R47, R70 ;  /* 0x000000462f997221 */ /* 0x000fe20000000000 */
[----:B------:R-:W-:Y:S01]  /*5f60*/  F2FP.SATFINITE.E4M3.F32.PACK_AB_MERGE_C R60, RZ, R60, RZ ;  /* 0x0000003cff3c723e */ /* 0x000fe200048070ff */
[----:B----4-:R-:W-:Y:S01]  /*5f70*/  @!P6 FMUL R71, R71, R71 ;  /* 0x000000474747e220 */ /* 0x010fe20000400000 */
[----:B------:R-:W-:Y:S01]  /*5f80*/  F2FP.SATFINITE.E4M3.F32.PACK_AB_MERGE_C R16, RZ, R16, RZ ;  /* 0x00000010ff10723e */ /* 0x000fe200048070ff */
[----:B-1----:R-:W-:Y:S01]  /*5f90*/  FADD R87, R56, R75 ;  /* 0x0000004b38577221 */ /* 0x002fe20000000000 */
[----:B------:R-:W-:Y:S01]  /*5fa0*/  F2FP.SATFINITE.E4M3.F32.PACK_AB_MERGE_C R29, RZ, R29, RZ ;  /* 0x0000001dff1d723e */ /* 0x000fe200048070ff */
[----:B------:R-:W-:Y:S01]  /*5fb0*/  FADD R153, R82, R153 ;  /* 0x0000009952997221 */ /* 0x000fe20000000000 */
[----:B------:R-:W-:Y:S01]  /*5fc0*/  LOP3.LUT R24, R24, 0xff0000, R15, 0xf8, !PT ;  /* 0x00ff000018187812 */ /* 0x000fe200078ef80f */
[----:B------:R-:W-:Y:S01]  /*5fd0*/  FADD R82, R39, R66 ;  /* 0x0000004227527221 */ /* 0x000fe20000000000 */
[----:B------:R-:W-:Y:S01]  /*5fe0*/  F2FP.SATFINITE.E4M3.F32.PACK_AB_MERGE_C R18, RZ, R18, RZ ;  /* 0x00000012ff12723e */ /* 0x000fe200048070ff */
[----:B------:R-:W-:Y:S01]  /*5ff0*/  FADD R84, R50, R71 ;  /* 0x0000004732547221 */ /* 0x000fe20000000000 */
[----:B------:R-:W-:Y:S01]  /*6000*/  F2FP.SATFINITE.E4M3.F32.PACK_AB_MERGE_C R19, RZ, R19, RZ ;  /* 0x00000013ff13723e */ /* 0x000fe200048070ff */
[----:B------:R-:W-:Y:S01]  /*6010*/  FADD R157, R51, R64 ;  /* 0x00000040339d7221 */ /* 0x000fe20000000000 */
[----:B------:R-:W-:Y:S01]  /*6020*/  PRMT R32, R32, 0x7604, R41 ;  /* 0x0000760420207816 */ /* 0x000fe20000000029 */
[----:B------:R-:W-:Y:S01]  /*6030*/  FADD R79, R34, R63 ;  /* 0x0000003f224f7221 */ /* 0x000fe20000000000 */
[----:B------:R-:W-:Y:S01]  /*6040*/  SHF.L.U32 R15, R60, 0x10, RZ ;  /* 0x000000103c0f7819 */ /* 0x000fe200000006ff */
[----:B------:R-:W-:Y:S01]  /*6050*/  @!P5 FMUL R13, R13, R13 ;  /* 0x0000000d0d0dd220 */ /* 0x000fe20000400000 */
[----:B------:R-:W-:Y:S01]  /*6060*/  F2FP.SATFINITE.E4M3.F32.PACK_AB_MERGE_C R68, RZ, R68, RZ ;  /* 0x00000044ff44723e */ /* 0x000fe200048070ff */
[----:B------:R-:W-:Y:S01]  /*6070*/  FADD R157, R86, R157 ;  /* 0x0000009d569d7221 */ /* 0x000fe20000000000 */
[----:B------:R-:W-:Y:S01]  /*6080*/  LOP3.LUT R16, R16, 0xff, RZ, 0xc0, !PT ;  /* 0x000000ff10107812 */ /* 0x000fe200078ec0ff */
[----:B------:R-:W-:Y:S01]  /*6090*/  FADD R79, R79, R84 ;  /* 0x000000544f4f7221 */ /* 0x000fe20000000000 */
[----:B------:R-:W-:Y:S01]  /*60a0*/  LOP3.LUT R17, R17, 0xffff, RZ, 0xc0, !PT ;  /* 0x0000ffff11117812 */ /* 0x000fe200078ec0ff */
[----:B------:R-:W-:Y:S01]  /*60b0*/  FADD R86, R82, R87 ;  /* 0x0000005752567221 */ /* 0x000fe20000000000 */
[----:B------:R-:W-:Y:S01]  /*60c0*/  F2FP.SATFINITE.E4M3.F32.PACK_AB_MERGE_C R56, RZ, R56, RZ ;  /* 0x00000038ff38723e */ /* 0x000fe200048070ff */
[----:B---3--:R-:W-:Y:S01]  /*60d0*/  @!P3 FMUL R72, R72, R72 ;  /* 0x000000484848b220 */ /* 0x008fe20000400000 */
[----:B------:R-:W-:Y:S01]  /*60e0*/  F2FP.SATFINITE.E4M3.F32.PACK_AB_MERGE_C R49, RZ, R49, RZ ;  /* 0x00000031ff31723e */ /* 0x000fe200048070ff */
[----:B------:R-:W-:Y:S01]  /*60f0*/  FADD R82, R42, R13 ;  /* 0x0000000d2a527221 */ /* 0x000fe20000000000 */
[----:B------:R-:W-:Y:S01]  /*6100*/  F2FP.SATFINITE.E4M3.F32.PACK_AB_MERGE_C R40, RZ, R40, RZ ;  /* 0x00000028ff28723e */ /* 0x000fe200048070ff */
[----:B------:R-:W-:Y:S01]  /*6110*/  FADD R87, R55, R72 ;  /* 0x0000004837577221 */ /* 0x000fe20000000000 */
[----:B------:R-:W-:Y:S01]  /*6120*/  LOP3.LUT R44, R44, 0xffff, RZ, 0xc0, !PT ;  /* 0x0000ffff2c2c7812 */ /* 0x000fe200078ec0ff */
[----:B------:R-:W-:Y:S01]  /*6130*/  FADD R80, R80, R85 ;  /* 0x0000005550507221 */ /* 0x000fe20000000000 */
[----:B------:R-:W-:Y:S01]  /*6140*/  LOP3.LUT R28, R28, 0xff, RZ, 0xc0, !PT ;  /* 0x000000ff1c1c7812 */ /* 0x000fe200078ec0ff */
[----:B------:R-:W-:Y:S01]  /*6150*/  FADD R81, R81, R76 ;  /* 0x0000004c51517221 */ /* 0x000fe20000000000 */
[----:B------:R-:W-:Y:S01]  /*6160*/  LOP3.LUT R29, R29, 0xffff, RZ, 0xc0, !PT ;  /* 0x0000ffff1d1d7812 */ /* 0x000fe200078ec0ff */
[----:B------:R-:W-:Y:S01]  /*6170*/  FADD R77, R77, R74 ;  /* 0x0000004a4d4d7221 */ /* 0x000fe20000000000 */
[----:B------:R-:W-:Y:S01]  /*6180*/  LOP3.LUT R18, R18, 0xff, RZ, 0xc0, !PT ;  /* 0x000000ff12127812 */ /* 0x000fe200078ec0ff */
[----:B------:R-:W-:Y:S01]  /*6190*/  IMAD.MOV.U32 R25, RZ, RZ, 0x2130 ;  /* 0x00002130ff197424 */ /* 0x000fe200078e00ff */
[----:B------:R-:W-:Y:S01]  /*61a0*/  LOP3.LUT R19, R19, 0xffff, RZ, 0xc0, !PT ;  /* 0x0000ffff13137812 */ /* 0x000fe200078ec0ff */
[----:B------:R-:W-:Y:S01]  /*61b0*/  FADD R77, R80, R77 ;  /* 0x0000004d504d7221 */ /* 0x000fe20000000000 */
[----:B------:R-:W-:Y:S01]  /*61c0*/  F2FP.SATFINITE.E4M3.F32.PACK_AB_MERGE_C R22, RZ, R22, RZ ;  /* 0x00000016ff16723e */ /* 0x000fe200048070ff */
        /* <DEDUP_REMOVED lines=9> */
[----:B------:R-:W-:Y:S01]  /*6260*/  LOP3.LUT R32, R32, 0xff0000, R15, 0xf8, !PT ;  /* 0x00ff000020207812 */ /* 0x000fe200078ef80f */
[----:B------:R-:W-:Y:S01]  /*6270*/  IMAD.U32 R15, R68, 0x10000, RZ ;  /* 0x00010000440f7824 */ /* 0x000fe200078e00ff */
[----:B------:R-:W-:Y:S01]  /*6280*/  PRMT R16, R17, 0x7604, R16 ;  /* 0x0000760411107816 */ /* 0x000fe20000000010 */
[----:B------:R-:W-:Y:S01]  /*6290*/  IMAD.U32 R17, R56, 0x10000, RZ ;  /* 0x0001000038117824 */ /* 0x000fe200078e00ff */
[----:B------:R-:W-:Y:S01]  /*62a0*/  F2FP.SATFINITE.E4M3.F32.PACK_AB_MERGE_C R45, RZ, R45, RZ ;  /* 0x0000002dff2d723e */ /* 0x000fe200048070ff */
[----:B------:R-:W-:Y:S01]  /*62b0*/  FADD R86, R155, R86 ;  /* 0x000000569b567221 */ /* 0x000fe20000000000 */
[----:B------:R-:W-:Y:S01]  /*62c0*/  F2FP.SATFINITE.E4M3.F32.PACK_AB_MERGE_C R36, RZ, R36, RZ ;  /* 0x00000024ff24723e */ /* 0x000fe200048070ff */
[----:B------:R-:W-:Y:S01]  /*62d0*/  FADD R79, R154, R79 ;  /* 0x0000004f9a4f7221 */ /* 0x000fe20000000000 */
[----:B------:R-:W-:-:S02]  /*62e0*/  LOP3.LUT R49, R49, 0xff, RZ, 0xc0, !PT ;  /* 0x000000ff31317812 */ /* 0x000fc400078ec0ff */
[----:B------:R-:W-:Y:S01]  /*62f0*/  LOP3.LUT R40, R40, 0xffff, RZ, 0xc0, !PT ;  /* 0x0000ffff28287812 */ /* 0x000fe200078ec0ff */
[----:B------:R-:W-:-:S01]  /*6300*/  FADD R86, R86, R79 ;  /* 0x0000004f56567221 */ /* 0x000fc20000000000 */
[----:B------:R-:W-:Y:S02]  /*6310*/  PRMT R44, R44, 0x7604, R53 ;  /* 0x000076042c2c7816 */ /* 0x000fe40000000035 */
[----:B------:R-:W-:Y:S02]  /*6320*/  F2FP.SATFINITE.E4M3.F32.PACK_AB_MERGE_C R47, RZ, R47, RZ ;  /* 0x0000002fff2f723e */ /* 0x000fe400048070ff */
[----:B------:R-:W-:Y:S02]  /*6330*/  F2FP.SATFINITE.E4M3.F32.PACK_AB_MERGE_C R70, RZ, R70, RZ ;  /* 0x00000046ff46723e */ /* 0x000fe400048070ff */
[----:B------:R-:W-:Y:S01]  /*6340*/  F2FP.SATFINITE.E4M3.F32.PACK_AB_MERGE_C R50, RZ, R50, RZ ;  /* 0x00000032ff32723e */ /* 0x000fe200048070ff */
[----:B------:R-:W-:Y:S01]  /*6350*/  IMAD.U32 R47, R47, 0x10000, RZ ;  /* 0x000100002f2f7824 */ /* 0x000fe200078e00ff */
[----:B------:R-:W-:-:S02]  /*6360*/  PRMT R28, R29, 0x7604, R28 ;  /* 0x000076041d1c7816 */ /* 0x000fc4000000001c */
[----:B------:R-:W-:Y:S01]  /*6370*/  PRMT R18, R19, 0x7604, R18 ;  /* 0x0000760413127816 */ /* 0x000fe20000000012 */
[----:B------:R-:W-:Y:S01]  /*6380*/  IMAD.U32 R19, R66, 0x10000, RZ ;  /* 0x0001000042137824 */ /* 0x000fe200078e00ff */
[----:B------:R-:W-:Y:S02]  /*6390*/  LOP3.LUT R22, R22, 0xff, RZ, 0xc0, !PT ;  /* 0x000000ff16167812 */ /* 0x000fe400078ec0ff */
[----:B------:R-:W-:Y:S02]  /*63a0*/  LOP3.LUT R23, R23, 0xffff, RZ, 0xc0, !PT ;  /* 0x0000ffff17177812 */ /* 0x000fe400078ec0ff */
[----:B------:R-:W-:Y:S02]  /*63b0*/  LOP3.LUT R57, R57, 0xff, RZ, 0xc0, !PT ;  /* 0x000000ff39397812 */ /* 0x000fe400078ec0ff */
[----:B------:R-:W-:Y:S02]  /*63c0*/  LOP3.LUT R48, R48, 0xffff, RZ, 0xc0, !PT ;  /* 0x0000ffff30307812 */ /* 0x000fe400078ec0ff */
[----:B------:R-:W-:-:S02]  /*63d0*/  LOP3.LUT R45, R45, 0xff, RZ, 0xc0, !PT ;  /* 0x000000ff2d2d7812 */ /* 0x000fc400078ec0ff */
[----:B------:R-:W-:Y:S02]  /*63e0*/  LOP3.LUT R36, R36, 0xffff, RZ, 0xc0, !PT ;  /* 0x0000ffff24247812 */ /* 0x000fe400078ec0ff */
[----:B------:R-:W-:Y:S02]  /*63f0*/  F2FP.SATFINITE.E4M3.F32.PACK_AB_MERGE_C R31, RZ, R31, RZ ;  /* 0x0000001fff1f723e */ /* 0x000fe400048070ff */
[----:B------:R-:W-:Y:S02]  /*6400*/  F2FP.SATFINITE.E4M3.F32.PACK_AB_MERGE_C R34, RZ, R34, RZ ;  /* 0x00000022ff22723e */ /* 0x000fe400048070ff */
[----:B------:R-:W-:Y:S02]  /*6410*/  F2FP.SATFINITE.E4M3.F32.PACK_AB_MERGE_C R38, RZ, R38, RZ ;  /* 0x00000026ff26723e */ /* 0x000fe400048070ff */
[----:B------:R-:W-:Y:S02]  /*6420*/  PRMT R40, R40, 0x7604, R49 ;  /* 0x0000760428287816 */ /* 0x000fe40000000031 */
[----:B------:R-:W-:Y:S01]  /*6430*/  LOP3.LUT R44, R44, 0xff0000, R15, 0xf8, !PT ;  /* 0x00ff00002c2c7812 */ /* 0x000fe200078ef80f */
[----:B------:R-:W-:Y:S01]  /*6440*/  IMAD.U32 R15, R70, 0x10000, RZ ;  /* 0x00010000460f7824 */ /* 0x000fe200078e00ff */
[----:B------:R-:W-:-:S02]  /*6450*/  LOP3.LUT R50, R50, 0xffff, RZ, 0xc0, !PT ;  /* 0x0000ffff32327812 */ /* 0x000fc400078ec0ff */
[----:B------:R-:W-:Y:S01]  /*6460*/  F2FP.SATFINITE.E4M3.F32.PACK_AB_MERGE_C R84, RZ, R10, RZ ;  /* 0x0000000aff54723e */ /* 0x000fe200048070ff */
[----:B------:R-:W-:Y:S01]  /*6470*/  FADD R10, R78, R83 ;  /* 0x000000534e0a7221 */ /* 0x000fe20000000000 */
[----:B------:R-:W-:Y:S01]  /*6480*/  LOP3.LUT R28, R28, 0xff0000, R17, 0xf8, !PT ;  /* 0x00ff00001c1c7812 */ /* 0x000fe200078ef811 */
[----:B------:R-:W-:Y:S01]  /*6490*/  IMAD.U32 R17, R62, 0x10000, RZ ;  /* 0x000100003e117824 */ /* 0x000fe200078e00ff */
[----:B------:R-:W-:Y:S01]  /*64a0*/  PRMT R22, R23, 0x7604, R22 ;  /* 0x0000760417167816 */ /* 0x000fe20000000016 */
[----:B------:R-:W-:Y:S01]  /*64b0*/  FADD R10, R10, R81 ;  /* 0x000000510a0a7221 */ /* 0x000fe20000000000 */
[----:B------:R-:W-:Y:S02]  /*64c0*/  PRMT R48, R48, 0x7604, R57 ;  /* 0x0000760430307816 */ /* 0x000fe40000000039 */
[----:B------:R-:W-:Y:S01]  /*64d0*/  F2FP.SATFINITE.E4M3.F32.PACK_AB_MERGE_C R59, RZ, R59, RZ ;  /* 0x0000003bff3b723e */ /* 0x000fe200048070ff */
[----:B------:R-:W-:-:S01]  /*64e0*/  FADD R77, R10, R77 ;  /* 0x0000004d0a4d7221 */ /* 0x000fc20000000000 */
[----:B------:R-:W-:-:S02]  /*64f0*/  F2FP.SATFINITE.E4M3.F32.PACK_AB_MERGE_C R58, RZ, R58, RZ ;  /* 0x0000003aff3a723e */ /* 0x000fc400048070ff */
[----:B------:R-:W-:Y:S01]  /*6500*/  LOP3.LUT R83, R12, 0xffff, RZ, 0xc0, !PT ;  /* 0x0000ffff0c537812 */ /* 0x000fe200078ec0ff */
[----:B------:R-:W-:Y:S01]  /*6510*/  IMAD.U32 R59, R59, 0x10000, RZ ;  /* 0x000100003b3b7824 */ /* 0x000fe200078e00ff */
[----:B------:R-:W-:Y:S02]  /*6520*/  F2FP.SATFINITE.E4M3.F32.PACK_AB_MERGE_C R21, RZ, R21, RZ ;  /* 0x00000015ff15723e */ /* 0x000fe400048070ff */
[----:B------:R-:W-:Y:S02]  /*6530*/  PRMT R36, R36, 0x7604, R45 ;  /* 0x0000760424247816 */ /* 0x000fe4000000002d */
[----:B------:R-:W-:Y:S02]  /*6540*/  F2FP.SATFINITE.E4M3.F32.PACK_AB_MERGE_C R39, RZ, R39, RZ ;  /* 0x00000027ff27723e */ /* 0x000fe400048070ff */
[----:B------:R-:W-:Y:S02]  /*6550*/  SHF.L.U32 R31, R31, 0x10, RZ ;  /* 0x000000101f1f7819 */ /* 0x000fe400000006ff */
[----:B------:R-:W-:Y:S01]  /*6560*/  LOP3.LUT R34, R34, 0xffff, RZ, 0xc0, !PT ;  /* 0x0000ffff22227812 */ /* 0x000fe200078ec0ff */
[----:B------:R-:W-:Y:S01]  /*6570*/  IMAD.U32 R39, R39, 0x10000, RZ ;  /* 0x0001000027277824 */ /* 0x000fe200078e00ff */
[----:B------:R-:W-:-:S02]  /*6580*/  F2FP.SATFINITE.E4M3.F32.PACK_AB_MERGE_C R42, RZ, R42, RZ ;  /* 0x0000002aff2a723e */ /* 0x000fc400048070ff */
[----:B------:R-:W-:Y:S02]  /*6590*/  LOP3.LUT R38, R38, 0xffff, RZ, 0xc0, !PT ;  /* 0x0000ffff26267812 */ /* 0x000fe400078ec0ff */
[----:B------:R-:W-:Y:S02]  /*65a0*/  LOP3.LUT R12, R37, 0xffff, RZ, 0xc0, !PT ;  /* 0x0000ffff250c7812 */ /* 0x000fe400078ec0ff */
[----:B------:R-:W-:Y:S01]  /*65b0*/  LOP3.LUT R40, R40, 0xff0000, R19, 0xf8, !PT ;  /* 0x00ff000028287812 */ /* 0x000fe200078ef813 */
[----:B------:R-:W-:Y:S01]  /*65c0*/  IMAD.SHL.U32 R19, R50, 0x1000000, RZ ;  /* 0x0100000032137824 */ /* 0x000fe200078e00ff */
[----:B------:R-:W-:Y:S02]  /*65d0*/  F2FP.SATFINITE.E4M3.F32.PACK_AB_MERGE_C R43, RZ, R43, RZ ;  /* 0x0000002bff2b723e */ /* 0x000fe400048070ff */
[----:B------:R-:W-:Y:S02]  /*65e0*/  F2FP.SATFINITE.E4M3.F32.PACK_AB_MERGE_C R46, RZ, R46, RZ ;  /* 0x0000002eff2e723e */ /* 0x000fe400048070ff */
[----:B------:R-:W-:Y:S01]  /*65f0*/  F2FP.SATFINITE.E4M3.F32.PACK_AB_MERGE_C R61, RZ, R61, RZ ;  /* 0x0000003dff3d723e */ /* 0x000fe200048070ff */
[----:B------:R-:W-:Y:S01]  /*6600*/  IMAD.U32 R43, R43, 0x10000, RZ ;  /* 0x000100002b2b7824 */ /* 0x000fe200078e00ff */
[----:B------:R-:W-:-:S02]  /*6610*/  F2FP.SATFINITE.E4M3.F32.PACK_AB_MERGE_C R52, RZ, R52, RZ ;  /* 0x00000034ff34723e */ /* 0x000fc400048070ff */
[----:B------:R-:W-:Y:S02]  /*6620*/  F2FP.SATFINITE.E4M3.F32.PACK_AB_MERGE_C R65, RZ, R65, RZ ;  /* 0x00000041ff41723e */ /* 0x000fe400048070ff */
[----:B------:R-:W-:Y:S02]  /*6630*/  F2FP.SATFINITE.E4M3.F32.PACK_AB_MERGE_C R26, RZ, R26, RZ ;  /* 0x0000001aff1a723e */ /* 0x000fe400048070ff */
[----:B------:R-:W-:Y:S02]  /*6640*/  F2FP.SATFINITE.E4M3.F32.PACK_AB_MERGE_C R30, RZ, R30, RZ ;  /* 0x0000001eff1e723e */ /* 0x000fe400048070ff */
[----:B------:R-:W-:Y:S02]  /*6650*/  LOP3.LUT R22, R22, 0xff0000, R47, 0xf8, !PT ;  /* 0x00ff000016167812 */ /* 0x000fe400078ef82f */
[----:B------:R-:W-:Y:S01]  /*6660*/  F2FP.SATFINITE.E4M3.F32.PACK_AB_MERGE_C R27, RZ, R27, RZ ;  /* 0x0000001bff1b723e */ /* 0x000fe200048070ff */
[----:B------:R-:W-:Y:S01]  /*6670*/  IMAD.U32 R30, R30, 0x10000, RZ ;  /* 0x000100001e1e7824 */ /* 0x000fe200078e00ff */
[----:B------:R-:W-:-:S02]  /*6680*/  LOP3.LUT R48, R48, 0xff0000, R15, 0xf8, !PT ;  /* 0x00ff000030307812 */ /* 0x000fc400078ef80f */
[----:B------:R-:W-:Y:S02]  /*6690*/  LOP3.LUT R58, R58, 0xffff, RZ, 0xc0, !PT ;  /* 0x0000ffff3a3a7812 */ /* 0x000fe400078ec0ff */
[----:B------:R-:W-:Y:S02]  /*66a0*/  LOP3.LUT R21, R21, 0xffff, RZ, 0xc0, !PT ;  /* 0x0000ffff15157812 */ /* 0x000fe400078ec0ff */
[----:B------:R-:W-:Y:S02]  /*66b0*/  LOP3.LUT R14, R14, 0xff0000, R31, 0xf8, !PT ;  /* 0x00ff00000e0e7812 */ /* 0x000fe400078ef81f */
[----:B------:R-:W-:Y:S01]  /*66c0*/  LOP3.LUT R36, R36, 0xff0000, R17, 0xf8, !PT ;  /* 0x00ff000024247812 */ /* 0x000fe200078ef811 */
[----:B------:R-:W-:Y:S01]  /*66d0*/  IMAD.SHL.U32 R17, R38, 0x1000000, RZ ;  /* 0x0100000026117824 */ /* 0x000fe200078e00ff */
[----:B------:R-:W-:Y:S02]  /*66e0*/  SHF.L.U32 R15, R34, 0x18, RZ ;  /* 0x00000018220f7819 */ /* 0x000fe400000006ff */
[----:B------:R-:W-:-:S02]  /*66f0*/  LOP3.LUT R42, R42, 0xffff, RZ, 0xc0, !PT ;  /* 0x0000ffff2a2a7812 */ /* 0x000fc400078ec0ff */
[----:B------:R-:W-:Y:S02]  /*6700*/  F2FP.SATFINITE.E4M3.F32.PACK_AB_MERGE_C R51, RZ, R51, RZ ;  /* 0x00000033ff33723e */ /* 0x000fe400048070ff */
[----:B------:R-:W-:Y:S02]  /*6710*/  F2FP.SATFINITE.E4M3.F32.PACK_AB_MERGE_C R55, RZ, R55, RZ ;  /* 0x00000037ff37723e */ /* 0x000fe400048070ff */
[----:B------:R-:W-:Y:S02]  /*6720*/  F2FP.SATFINITE.E4M3.F32.PACK_AB_MERGE_C R67, RZ, R67, RZ ;  /* 0x00000043ff43723e */ /* 0x000fe400048070ff */
[----:B------:R-:W-:Y:S02]  /*6730*/  F2FP.SATFINITE.E4M3.F32.PACK_AB_MERGE_C R13, RZ, R13, RZ ;  /* 0x0000000dff0d723e */ /* 0x000fe400048070ff */
[----:B------:R-:W-:Y:S02]  /*6740*/  F2FP.SATFINITE.E4M3.F32.PACK_AB_MERGE_C R69, RZ, R69, RZ ;  /* 0x00000045ff45723e */ /* 0x000fe400048070ff */
[----:B------:R-:W-:-:S02]  /*6750*/  F2FP.SATFINITE.E4M3.F32.PACK_AB_MERGE_C R71, RZ, R71, RZ ;  /* 0x00000047ff47723e */ /* 0x000fc400048070ff */
[----:B------:R-:W-:Y:S02]  /*6760*/  LOP3.LUT R84, R84, 0xff, RZ, 0xc0, !PT ;  /* 0x000000ff54547812 */ /* 0x000fe400078ec0ff */
[----:B------:R-:W-:Y:S02]  /*6770*/  PRMT R12, R12, 0x7604, R33 ;  /* 0x000076040c0c7816 */ /* 0x000fe40000000021 */
[----:B------:R-:W-:Y:S02]  /*6780*/  F2FP.SATFINITE.E4M3.F32.PACK_AB_MERGE_C R73, RZ, R73, RZ ;  /* 0x00000049ff49723e */ /* 0x000fe400048070ff */
[----:B------:R-:W-:Y:S02]  /*6790*/  F2FP.SATFINITE.E4M3.F32.PACK_AB_MERGE_C R75, RZ, R75, RZ ;  /* 0x0000004bff4b723e */ /* 0x000fe400048070ff */
[----:B------:R-:W-:Y:S01]  /*67a0*/  F2FP.SATFINITE.E4M3.F32.PACK_AB_MERGE_C R64, RZ, R64, RZ ;  /* 0x00000040ff40723e */ /* 0x000fe200048070ff */
[----:B------:R-:W-:Y:S01]  /*67b0*/  IMAD.U32 R73, R73, 0x10000, RZ ;  /* 0x0001000049497824 */ /* 0x000fe200078e00ff */
[----:B------:R-:W-:Y:S01]  /*67c0*/  F2FP.SATFINITE.E4M3.F32.PACK_AB_MERGE_C R72, RZ, R72, RZ ;  /* 0x00000048ff48723e */ /* 0x000fe200048070ff */
[----:B------:R-:W-:Y:S01]  /*67d0*/  IMAD.U32 R75, R75, 0x10000, RZ ;  /* 0x000100004b4b7824 */ /* 0x000fe200078e00ff */
[----:B------:R-:W-:-:S02]  /*67e0*/  LOP3.LUT R16, R16, 0xff0000, R35, 0xf8, !PT ;  /* 0x00ff000010107812 */ /* 0x000fc400078ef823 */
[----:B------:R-:W-:Y:S02]  /*67f0*/  LOP3.LUT R46, R46, 0xffff, RZ, 0xc0, !PT ;  /* 0x0000ffff2e2e7812 */ /* 0x000fe400078ec0ff */
[----:B------:R-:W-:Y:S02]  /*6800*/  F2FP.SATFINITE.E4M3.F32.PACK_AB_MERGE_C R63, RZ, R63, RZ ;  /* 0x0000003fff3f723e */ /* 0x000fe400048070ff */
[----:B------:R-:W-:Y:S02]  /*6810*/  LOP3.LUT R61, R61, 0xff, RZ, 0xc0, !PT ;  /* 0x000000ff3d3d7812 */ /* 0x000fe400078ec0ff */
[----:B------:R-:W-:Y:S02]  /*6820*/  LOP3.LUT R52, R52, 0xffff, RZ, 0xc0, !PT ;  /* 0x0000ffff34347812 */ /* 0x000fe400078ec0ff */
[----:B------:R-:W-:Y:S02]  /*6830*/  LOP3.LUT R65, R65, 0xff, RZ, 0xc0, !PT ;  /* 0x000000ff41417812 */ /* 0x000fe400078ec0ff */
[----:B------:R-:W-:-:S02]  /*6840*/  LOP3.LUT R26, R26, 0xffff, RZ, 0xc0, !PT ;  /* 0x0000ffff1a1a7812 */ /* 0x000fc400078ec0ff */
[----:B------:R-:W-:Y:S02]  /*6850*/  LOP3.LUT R27, R27, 0xffff, RZ, 0xc0, !PT ;  /* 0x0000ffff1b1b7812 */ /* 0x000fe400078ec0ff */
[----:B------:R-:W-:Y:S01]  /*6860*/  LOP3.LUT R22, R22, R19, RZ, 0xfc, !PT ;  /* 0x0000001316167212 */ /* 0x000fe200078efcff */
[----:B------:R-:W-:Y:S01]  /*6870*/  IMAD.SHL.U32 R19, R58, 0x1000000, RZ ;  /* 0x010000003a137824 */ /* 0x000fe200078e00ff */
[----:B------:R-:W-:Y:S01]  /*6880*/  PRMT R20, R21, 0x7604, R20 ;  /* 0x0000760415147816 */ /* 0x000fe20000000014 */
[----:B------:R-:W-:Y:S01]  /*6890*/  IMAD.SHL.U32 R27, R27, 0x1000000, RZ ;  /* 0x010000001b1b7824 */ /* 0x000fe200078e00ff */
[----:B------:R-:W-:Y:S01]  /*68a0*/  LOP3.LUT R14, R14, R15, RZ, 0xfc, !PT ;  /* 0x0000000f0e0e7212 */ /* 0x000fe200078efcff */
[----:B------:R-:W-:Y:S01]  /*68b0*/  IMAD.SHL.U32 R15, R42, 0x1000000, RZ ;  /* 0x010000002a0f7824 */ /* 0x000fe200078e00ff */
[----:B------:R-:W-:Y:S02]  /*68c0*/  LOP3.LUT R51, R51, 0xffff, RZ, 0xc0, !PT ;  /* 0x0000ffff33337812 */ /* 0x000fe400078ec0ff */
[----:B------:R-:W-:-:S02]  /*68d0*/  LOP3.LUT R55, R55, 0xffff, RZ, 0xc0, !PT ;  /* 0x0000ffff37377812 */ /* 0x000fc400078ec0ff */
[----:B------:R-:W-:Y:S01]  /*68e0*/  LOP3.LUT R67, R67, 0xffff, RZ, 0xc0, !PT ;  /* 0x0000ffff43437812 */ /* 0x000fe200078ec0ff */
[----:B------:R-:W-:Y:S01]  /*68f0*/  IMAD.SHL.U32 R51, R51, 0x1000000, RZ ;  /* 0x0100000033337824 */ /* 0x000fe200078e00ff */
[----:B------:R-:W-:Y:S01]  /*6900*/  LOP3.LUT R13, R13, 0xffff, RZ, 0xc0, !PT ;  /* 0x0000ffff0d0d7812 */ /* 0x000fe200078ec0ff */
[----:B------:R-:W-:Y:S01]  /*6910*/  IMAD.SHL.U32 R55, R55, 0x1000000, RZ ;  /* 0x0100000037377824 */ /* 0x000fe200078e00ff */
[----:B------:R-:W-:Y:S01]  /*6920*/  LOP3.LUT R69, R69, 0xffff, RZ, 0xc0, !PT ;  /* 0x0000ffff45457812 */ /* 0x000fe200078ec0ff */
[----:B------:R-:W-:Y:S01]  /*6930*/  IMAD.SHL.U32 R67, R67, 0x1000000, RZ ;  /* 0x0100000043437824 */ /* 0x000fe200078e00ff */
[----:B------:R-:W-:Y:S01]  /*6940*/  LOP3.LUT R71, R71, 0xffff, RZ, 0xc0, !PT ;  /* 0x0000ffff47477812 */ /* 0x000fe200078ec0ff */
[----:B------:R-:W-:Y:S01]  /*6950*/  IMAD.SHL.U32 R13, R13, 0x1000000, RZ ;  /* 0x010000000d0d7824 */ /* 0x000fe200078e00ff */
[----:B------:R-:W-:Y:S01]  /*6960*/  PRMT R83, R83, 0x7604, R84 ;  /* 0x0000760453537816 */ /* 0x000fe20000000054 */
[----:B------:R-:W-:Y:S01]  /*6970*/  IMAD.SHL.U32 R69, R69, 0x1000000, RZ ;  /* 0x0100000045457824 */ /* 0x000fe200078e00ff */
[----:B------:R-:W-:Y:S01]  /*6980*/  LOP3.LUT R12, R12, 0xff0000, R59, 0xf8, !PT ;  /* 0x00ff00000c0c7812 */ /* 0x000fe200078ef83b */
[----:B------:R-:W-:Y:S01]  /*6990*/  IMAD.SHL.U32 R71, R71, 0x1000000, RZ ;  /* 0x0100000047477824 */ /* 0x000fe200078e00ff */
[----:B------:R-:W-:-:S02]  /*69a0*/  LOP3.LUT R64, R64, 0xffff, RZ, 0xc0, !PT ;  /* 0x0000ffff40407812 */ /* 0x000fc400078ec0ff */
[----:B------:R-:W-:Y:S02]  /*69b0*/  LOP3.LUT R72, R72, 0xffff, RZ, 0xc0, !PT ;  /* 0x0000ffff48487812 */ /* 0x000fe400078ec0ff */
[----:B------:R-:W-:Y:S02]  /*69c0*/  LOP3.LUT R18, R18, 0xff0000, R39, 0xf8, !PT ;  /* 0x00ff000012127812 */ /* 0x000fe400078ef827 */
[----:B------:R-:W-:Y:S01]  /*69d0*/  LOP3.LUT R16, R16, R17, RZ, 0xfc, !PT ;  /* 0x0000001110107212 */ /* 0x000fe200078efcff */
[----:B------:R-:W-:Y:S01]  /*69e0*/  IMAD.SHL.U32 R17, R46, 0x1000000, RZ ;  /* 0x010000002e117824 */ /* 0x000fe200078e00ff */
[----:B------:R-:W-:Y:S01]  /*69f0*/  LOP3.LUT R63, R63, 0xffff, RZ, 0xc0, !PT ;  /* 0x0000ffff3f3f7812 */ /* 0x000fe200078ec0ff */
[----:B------:R-:W-:Y:S01]  /*6a00*/  IMAD.SHL.U32 R21, R72, 0x1000000, RZ ;  /* 0x0100000048157824 */ /* 0x000fe200078e00ff */
[----:B------:R-:W-:Y:S02]  /*6a10*/  PRMT R52, R52, 0x7604, R61 ;  /* 0x0000760434347816 */ /* 0x000fe4000000003d */
[----:B------:R-:W-:-:S02]  /*6a20*/  PRMT R26, R26, 0x7604, R65 ;  /* 0x000076041a1a7816 */ /* 0x000fc40000000041 */
[----:B------:R-:W-:Y:S02]  /*6a30*/  LOP3.LUT R20, R20, 0xff0000, R43, 0xf8, !PT ;  /* 0x00ff000014147812 */ /* 0x000fe400078ef82b */
[----:B------:R-:W-:Y:S02]  /*6a40*/  LOP3.LUT R30, R83, 0xff0000, R30, 0xf8, !PT ;  /* 0x00ff0000531e7812 */ /* 0x000fe400078ef81e */
[----:B------:R-:W-:Y:S02]  /*6a50*/  FSETP.GEU.AND P2, PT, R152, -126, PT ;  /* 0xc2fc00009800780b */ /* 0x000fe40003f4e000 */
[----:B------:R-:W-:Y:S02]  /*6a60*/  FSETP.GEU.AND P3, PT, R11, -126, PT ;  /* 0xc2fc00000b00780b */ /* 0x000fe40003f6e000 */
[----:B------:R-:W-:Y:S01]  /*6a70*/  LOP3.LUT R12, R12, R19, RZ, 0xfc, !PT ;  /* 0x000000130c0c7212 */ /* 0x000fe200078efcff */
[----:B------:R-:W-:Y:S01]  /*6a80*/  IMAD.SHL.U32 R19, R64, 0x1000000, RZ ;  /* 0x0100000040137824 */ /* 0x000fe200078e00ff */
[----:B------:R-:W-:-:S02]  /*6a90*/  MOV R23, 0x3021 ;  /* 0x0000302100177802 */ /* 0x000fc40000000f00 */
[----:B------:R-:W-:Y:S02]  /*6aa0*/  LOP3.LUT R15, R18, R15, RZ, 0xfc, !PT ;  /* 0x0000000f120f7212 */ /* 0x000fe400078efcff */
[----:B------:R-:W-:Y:S02]  /*6ab0*/  SHF.L.U32 R63, R63, 0x18, RZ ;  /* 0x000000183f3f7819 */ /* 0x000fe400000006ff */
[----:B------:R-:W-:Y:S01]  /*6ac0*/  LOP3.LUT R52, R52, 0xff0000, R73, 0xf8, !PT ;  /* 0x00ff000034347812 */ /* 0x000fe200078ef849 */
[----:B------:R-:W-:Y:S01]  /*6ad0*/  @!P2 FMUL R152, R152, 0.5 ;  /* 0x3f0000009898a820 */ /* 0x000fe20000400000 */
[----:B------:R-:W-:Y:S01]  /*6ae0*/  LOP3.LUT R26, R26, 0xff0000, R75, 0xf8, !PT ;  /* 0x00ff00001a1a7812 */ /* 0x000fe200078ef84b */
[----:B------:R-:W-:Y:S01]  /*6af0*/  @!P3 FMUL R11, R11, 0.5 ;  /* 0x3f0000000b0bb820 */ /* 0x000fe20000400000 */
[----:B------:R-:W-:Y:S02]  /*6b00*/  LOP3.LUT R17, R20, R17, RZ, 0xfc, !PT ;  /* 0x0000001114117212 */ /* 0x000fe400078efcff */
[----:B------:R-:W-:Y:S01]  /*6b10*/  LOP3.LUT R27, R30, R27, RZ, 0xfc, !PT ;  /* 0x0000001b1e1b7212 */ /* 0x000fe200078efcff */
[----:B------:R-:W1:Y:S01]  /*6b20*/  MUFU.EX2 R152, R152 ;  /* 0x0000009800987308 */ /* 0x000e620000000800 */
[----:B------:R-:W-:-:S02]  /*6b30*/  SHF.R.U32.HI R23, RZ, R0, R23 ;  /* 0x00000000ff177219 */ /* 0x000fc40000011617 */
[----:B------:R-:W-:Y:S02]  /*6b40*/  LOP3.LUT R24, R24, R51, RZ, 0xfc, !PT ;  /* 0x0000003318187212 */ /* 0x000fe400078efcff */
[----:B------:R-:W-:Y:S02]  /*6b50*/  LOP3.LUT R55, R28, R55, RZ, 0xfc, !PT ;  /* 0x000000371c377212 */ /* 0x000fe400078efcff */
[----:B------:R-:W-:Y:S01]  /*6b60*/  LOP3.LUT R63, R32, R63, RZ, 0xfc, !PT ;  /* 0x0000003f203f7212 */ /* 0x000fe200078efcff */
[----:B------:R-:W2:Y:S01]  /*6b70*/  MUFU.EX2 R11, R11 ;  /* 0x0000000b000b7308 */ /* 0x000ea20000000800 */
[----:B------:R-:W-:Y:S02]  /*6b80*/  LOP3.LUT R36, R36, R67, RZ, 0xfc, !PT ;  /* 0x0000004324247212 */ /* 0x000fe400078efcff */
[----:B------:R-:W-:Y:S02]  /*6b90*/  LOP3.LUT R13, R40, R13, RZ, 0xfc, !PT ;  /* 0x0000000d280d7212 */ /* 0x000fe400078efcff */
[----:B------:R-:W-:-:S02]  /*6ba0*/  LOP3.LUT R44, R44, R69, RZ, 0xfc, !PT ;  /* 0x000000452c2c7212 */ /* 0x000fc400078efcff */
[----:B------:R-:W-:Y:S02]  /*6bb0*/  LOP3.LUT R71, R48, R71, RZ, 0xfc, !PT ;  /* 0x0000004730477212 */ /* 0x000fe400078efcff */
[----:B------:R-:W-:Y:S01]  /*6bc0*/  SEL R18, R15, R16, P4 ;  /* 0x000000100f127207 */ /* 0x000fe20002000000 */
[----:B-1----:R-:W-:Y:S01]  /*6bd0*/  @!P2 FMUL R152, R152, R152 ;  /* 0x000000989898a220 */ /* 0x002fe20000400000 */
[----:B------:R-:W-:Y:S02]  /*6be0*/  LOP3.LUT R19, R52, R19, RZ, 0xfc, !PT ;  /* 0x0000001334137212 */ /* 0x000fe400078efcff */
[----:B------:R-:W-:Y:S01]  /*6bf0*/  LOP3.LUT R26, R26, R21, RZ, 0xfc, !PT ;  /* 0x000000151a1a7212 */ /* 0x000fe200078efcff */
[----:B------:R-:W-:-:S01]  /*6c00*/  FFMA R7, R152, R7, R77 ;  /* 0x0000000798077223 */ /* 0x000fc2000000004d */
[----:B------:R-:W-:Y:S01]  /*6c10*/  SEL R15, R16, R15, P4 ;  /* 0x0000000f100f7207 */ /* 0x000fe20002000000 */
[----:B------:R-:W-:Y:S01]  /*6c20*/  FMUL R88, R88, R152 ;  /* 0x0000009858587220 */ /* 0x000fe20000400000 */
[----:B------:R-:W-:Y:S01]  /*6c30*/  SHF.R.U32.HI R25, RZ, R0, R25 ;  /* 0x00000000ff197219 */ /* 0x000fe20000011619 */
[----:B--2---:R-:W-:Y:S01]  /*6c40*/  @!P3 FMUL R11, R11, R11 ;  /* 0x0000000b0b0bb220 */ /* 0x004fe20000400000 */
[----:B------:R-:W-:Y:S01]  /*6c50*/  SEL R16, R22, R17, P4 ;  /* 0x0000001116107207 */ /* 0x000fe20002000000 */
[----:B------:R-:W-:Y:S01]  /*6c60*/  FMUL R89, R89, R152 ;  /* 0x0000009859597220 */ /* 0x000fe20000400000 */
[----:B------:R-:W-:Y:S01]  /*6c70*/  SEL R10, R14, R27, P4 ;  /* 0x0000001b0e0a7207 */ /* 0x000fe20002000000 */
[----:B------:R-:W-:-:S01]  /*6c80*/  FFMA R8, R11, R8, R86 ;  /* 0x000000080b087223 */ /* 0x000fc20000000056 */
[----:B------:R-:W-:Y:S01]  /*6c90*/  SEL R17, R17, R22, P4 ;  /* 0x0000001611117207 */ /* 0x000fe20002000000 */
[-C--:B------:R-:W-:Y:S01]  /*6ca0*/  FMUL R92, R92, R152.reuse ;  /* 0x000000985c5c7220 */ /* 0x080fe20000400000 */
[----:B------:R-:W-:Y:S01]  /*6cb0*/  LOP3.LUT R29, R23, 0xf, RZ, 0xc0, !PT ;  /* 0x0000000f171d7812 */ /* 0x000fe200078ec0ff */
[----:B------:R-:W-:Y:S01]  /*6cc0*/  FMUL R93, R93, R152 ;  /* 0x000000985d5d7220 */ /* 0x000fe20000400000 */
[----:B------:R-:W-:Y:S01]  /*6cd0*/  SEL R14, R27, R14, P4 ;  /* 0x0000000e1b0e7207 */ /* 0x000fe20002000000 */
[----:B------:R-:W-:Y:S01]  /*6ce0*/  FMUL R96, R96, R152 ;  /* 0x0000009860607220 */ /* 0x000fe20000400000 */
[----:B------:R-:W-:Y:S01]  /*6cf0*/  SEL R20, R55, R24, P4 ;  /* 0x0000001837147207 */ /* 0x000fe20002000000 */
[----:B------:R-:W-:Y:S01]  /*6d00*/  SHFL.IDX PT, R10, R10, R29, 0x1c1f ;  /* 0x001c1f1d0a0a7589 */ /* 0x000fe200000e0000 */
[----:B------:R-:W-:Y:S01]  /*6d10*/  SEL R21, R63, R12, P4 ;  /* 0x0000000c3f157207 */ /* 0x000fe20002000000 */
[----:B------:R-:W-:Y:S01]  /*6d20*/  FMUL R97, R97, R152 ;  /* 0x0000009861617220 */ /* 0x000fe20000400000 */
[----:B------:R-:W-:Y:S01]  /*6d30*/  SEL R22, R13, R36, P4 ;  /* 0x000000240d167207 */ /* 0x000fe20002000000 */
[----:B------:R-:W-:Y:S01]  /*6d40*/  SHFL.IDX PT, R18, R18, R29, 0x1c1f ;  /* 0x001c1f1d12127589 */ /* 0x000fe200000e0000 */
[----:B------:R-:W-:Y:S01]  /*6d50*/  SEL R23, R71, R44, P4 ;  /* 0x0000002c47177207 */ /* 0x000fe20002000000 */
[-C--:B------:R-:W-:Y:S01]  /*6d60*/  FMUL R100, R100, R152.reuse ;  /* 0x0000009864647220 */ /* 0x080fe20000400000 */
        /* <DEDUP_REMOVED lines=10> */
[----:B------:R-:W-:Y:S01]  /*6e10*/  LOP3.LUT R35, R25, 0xf, RZ, 0xc0, !PT ;  /* 0x0000000f19237812 */ /* 0x000fe200078ec0ff */
[----:B------:R-:W-:Y:S01]  /*6e20*/  FMUL R105, R105, R152 ;  /* 0x0000009869697220 */ /* 0x000fe20000400000 */
[----:B------:R-:W-:Y:S01]  /*6e30*/  SEL R26, R19, R26, P4 ;  /* 0x0000001a131a7207 */ /* 0x000fe20002000000 */
[----:B------:R-:W-:Y:S01]  /*6e40*/  SHFL.IDX PT, R22, R22, R29, 0x1c1f ;  /* 0x001c1f1d16167589 */ /* 0x000fe200000e0000 */
[----:B------:R-:W-:Y:S01]  /*6e50*/  SHF.L.U32 R33, R9, 0x1f, RZ ;  /* 0x0000001f09217819 */ /* 0x000fe200000006ff */
[-C--:B------:R-:W-:Y:S01]  /*6e60*/  FMUL R108, R108, R152.reuse ;  /* 0x000000986c6c7220 */ /* 0x080fe20000400000 */
[-C--:B------:R-:W-:Y:S01]  /*6e70*/  FMUL R109, R109, R152.reuse ;  /* 0x000000986d6d7220 */ /* 0x080fe20000400000 */
[----:B------:R-:W1:Y:S01]  /*6e80*/  SHFL.IDX PT, R25, R14, R35, 0x1c1f ;  /* 0x001c1f230e197589 */ /* 0x000e6200000e0000 */
[----:B------:R2:W3:Y:S01]  /*6e90*/  SYNCS.PHASECHK.TRANS64.TRYWAIT P2, [UR6+0x18000], R33 ;  /* 0x01800021ff0075a7 */ /* 0x0004e20008040146 */
[-C--:B------:R-:W-:Y:S01]  /*6ea0*/  FMUL R112, R112, R152.reuse ;  /* 0x0000009870707220 */ /* 0x080fe20000400000 */
[-C--:B------:R-:W-:Y:S01]  /*6eb0*/  FMUL R113, R113, R152.reuse ;  /* 0x0000009871717220 */ /* 0x080fe20000400000 */
[----:B------:R1:W4:Y:S01]  /*6ec0*/  SHFL.IDX PT, R31, R24, R35, 0x1c1f ;  /* 0x001c1f23181f7589 */ /* 0x00032200000e0000 */
[-C--:B------:R-:W-:Y:S01]  /*6ed0*/  FMUL R116, R116, R152.reuse ;  /* 0x0000009874747220 */ /* 0x080fe20000400000 */
[-C--:B------:R-:W-:Y:S01]  /*6ee0*/  FMUL R117, R117, R152.reuse ;  /* 0x0000009875757220 */ /* 0x080fe20000400000 */
[-C--:B------:R-:W-:Y:S01]  /*6ef0*/  FMUL R120, R120, R152.reuse ;  /* 0x0000009878787220 */ /* 0x080fe20000400000 */
[----:B------:R-:W-:Y:S01]  /*6f00*/  SHFL.IDX PT, R23, R23, R29, 0x1c1f ;  /* 0x001c1f1d17177589 */ /* 0x000fe200000e0000 */
[-C--:B------:R-:W-:Y:S01]  /*6f10*/  FMUL R121, R121, R152.reuse ;  /* 0x0000009879797220 */ /* 0x080fe20000400000 */
[-C--:B------:R-:W-:Y:S01]  /*6f20*/  FMUL R124, R124, R152.reuse ;  /* 0x000000987c7c7220 */ /* 0x080fe20000400000 */
[-C--:B------:R-:W-:Y:S01]  /*6f30*/  FMUL R125, R125, R152.reuse ;  /* 0x000000987d7d7220 */ /* 0x080fe20000400000 */
[----:B------:R-:W-:Y:S01]  /*6f40*/  SHFL.IDX PT, R19, R27, R29, 0x1c1f ;  /* 0x001c1f1d1b137589 */ /* 0x000fe200000e0000 */
[-C--:B------:R-:W-:Y:S01]  /*6f50*/  FMUL R128, R128, R152.reuse ;  /* 0x0000009880807220 */ /* 0x080fe20000400000 */
[-C--:B------:R-:W-:Y:S01]  /*6f60*/  FMUL R129, R129, R152.reuse ;  /* 0x0000009881817220 */ /* 0x080fe20000400000 */
[-C--:B------:R-:W-:Y:S01]  /*6f70*/  FMUL R132, R132, R152.reuse ;  /* 0x0000009884847220 */ /* 0x080fe20000400000 */
[----:B------:R-:W5:Y:S01]  /*6f80*/  SHFL.IDX PT, R15, R15, R35, 0x1c1f ;  /* 0x001c1f230f0f7589 */ /* 0x000f6200000e0000 */
[-C--:B------:R-:W-:Y:S01]  /*6f90*/  FMUL R133, R133, R152.reuse ;  /* 0x0000009885857220 */ /* 0x080fe20000400000 */
[-C--:B------:R-:W-:Y:S01]  /*6fa0*/  FMUL R136, R136, R152.reuse ;  /* 0x0000009888887220 */ /* 0x080fe20000400000 */
[-C--:B------:R-:W-:Y:S01]  /*6fb0*/  FMUL R137, R137, R152.reuse ;  /* 0x0000009889897220 */ /* 0x080fe20000400000 */
[----:B------:R-:W2:Y:S01]  /*6fc0*/  SHFL.IDX PT, R17, R17, R35, 0x1c1f ;  /* 0x001c1f2311117589 */ /* 0x000ea200000e0000 */
[-C--:B------:R-:W-:Y:S01]  /*6fd0*/  FMUL R140, R140, R152.reuse ;  /* 0x000000988c8c7220 */ /* 0x080fe20000400000 */
[-C--:B------:R-:W-:Y:S01]  /*6fe0*/  FMUL R141, R141, R152.reuse ;  /* 0x000000988d8d7220 */ /* 0x080fe20000400000 */
[-C--:B------:R-:W-:Y:S01]  /*6ff0*/  FMUL R144, R144, R152.reuse ;  /* 0x0000009890907220 */ /* 0x080fe20000400000 */
[----:B------:R-:W3:Y:S01]  /*7000*/  SHFL.IDX PT, R12, R12, R35, 0x1c1f ;  /* 0x001c1f230c0c7589 */ /* 0x000ee200000e0000 */
[-C--:B-1----:R-:W-:Y:S01]  /*7010*/  PRMT R24, R10, R5.reuse, R25 ;  /* 0x000000050a187216 */ /* 0x082fe20000000019 */
[-C--:B------:R-:W-:Y:S01]  /*7020*/  FMUL R145, R145, R152.reuse ;  /* 0x0000009891917220 */ /* 0x080fe20000400000 */
[-C--:B------:R-:W-:Y:S01]  /*7030*/  FMUL R148, R148, R152.reuse ;  /* 0x0000009894947220 */ /* 0x080fe20000400000 */
[----:B------:R-:W1:Y:S01]  /*7040*/  SHFL.IDX PT, R13, R13, R35, 0x1c1f ;  /* 0x001c1f230d0d7589 */ /* 0x000e6200000e0000 */
[----:B----4-:R-:W-:Y:S01]  /*7050*/  PRMT R30, R20, R5, R31 ;  /* 0x00000005141e7216 */ /* 0x010fe2000000001f */
[----:B------:R-:W-:Y:S01]  /*7060*/  FMUL R149, R149, R152 ;  /* 0x0000009895957220 */ /* 0x000fe20000400000 */
[-C--:B------:R-:W-:Y:S01]  /*7070*/  FMUL R90, R90, R11.reuse ;  /* 0x0000000b5a5a7220 */ /* 0x080fe20000400000 */
[----:B------:R-:W4:Y:S01]  /*7080*/  SHFL.IDX PT, R44, R44, R35, 0x1c1f ;  /* 0x001c1f232c2c7589 */ /* 0x000f2200000e0000 */
[-C--:B------:R-:W-:Y:S01]  /*7090*/  FMUL R91, R91, R11.reuse ;  /* 0x0000000b5b5b7220 */ /* 0x080fe20000400000 */
[-C--:B------:R-:W-:Y:S01]  /*70a0*/  FMUL R94, R94, R11.reuse ;  /* 0x0000000b5e5e7220 */ /* 0x080fe20000400000 */
[-C--:B------:R-:W-:Y:S01]  /*70b0*/  FMUL R95, R95, R11.reuse ;  /* 0x0000000b5f5f7220 */ /* 0x080fe20000400000 */
[----:B------:R5:W4:Y:S01]  /*70c0*/  SHFL.IDX PT, R32, R26, R35, 0x1c1f ;  /* 0x001c1f231a207589 */ /* 0x000b2200000e0000 */
[-C--:B------:R-:W-:Y:S01]  /*70d0*/  FMUL R98, R98, R11.reuse ;  /* 0x0000000b62627220 */ /* 0x080fe20000400000 */
        /* <DEDUP_REMOVED lines=26> */
[----:B------:R-:W-:Y:S01]  /*7280*/  FMUL R151, R151, R11 ;  /* 0x0000000b97977220 */ /* 0x000fe20000400000 */
[----:B------:R-:W-:-:S02]  /*7290*/  PRMT R25, R10, R6, R25 ;  /* 0x000000060a197216 */ /* 0x000fc40000000019 */
[CCC-:B-----5:R-:W-:Y:S02]  /*72a0*/  PRMT R26, R18.reuse, R5.reuse, R15.reuse ;  /* 0x00000005121a7216 */ /* 0x1e0fe4000000000f */
[-C--:B------:R-:W-:Y:S02]  /*72b0*/  PRMT R27, R18, R6.reuse, R15 ;  /* 0x00000006121b7216 */ /* 0x080fe4000000000f */
[CCC-:B--2---:R-:W-:Y:S02]  /*72c0*/  PRMT R28, R16.reuse, R5.reuse, R17.reuse ;  /* 0x00000005101c7216 */ /* 0x1c4fe40000000011 */
[-C--:B------:R-:W-:Y:S02]  /*72d0*/  PRMT R29, R16, R6.reuse, R17 ;  /* 0x00000006101d7216 */ /* 0x080fe40000000011 */
[----:B------:R-:W-:Y:S02]  /*72e0*/  PRMT R31, R20, R6, R31 ;  /* 0x00000006141f7216 */ /* 0x000fe4000000001f */
[----:B---3--:R-:W-:-:S02]  /*72f0*/  PRMT R48, R21, R5, R12 ;  /* 0x0000000515307216 */ /* 0x008fc4000000000c */
[-C--:B------:R-:W-:Y:S02]  /*7300*/  PRMT R49, R21, R6.reuse, R12 ;  /* 0x0000000615317216 */ /* 0x080fe4000000000c */
[CCC-:B-1----:R-:W-:Y:S02]  /*7310*/  PRMT R50, R22.reuse, R5.reuse, R13.reuse ;  /* 0x0000000516327216 */ /* 0x1c2fe4000000000d */
[-C--:B------:R-:W-:Y:S02]  /*7320*/  PRMT R51, R22, R6.reuse, R13 ;  /* 0x0000000616337216 */ /* 0x080fe4000000000d */
[CCC-:B----4-:R-:W-:Y:S02]  /*7330*/  PRMT R40, R23.reuse, R5.reuse, R44.reuse ;  /* 0x0000000517287216 */ /* 0x1d0fe4000000002c */
[----:B------:R-:W-:Y:S02]  /*7340*/  PRMT R41, R23, R6, R44 ;  /* 0x0000000617297216 */ /* 0x000fe4000000002c */
[----:B------:R-:W-:-:S02]  /*7350*/  PRMT R42, R19, R5, R32 ;  /* 0x00000005132a7216 */ /* 0x000fc40000000020 */
[----:B------:R-:W-:Y:S01]  /*7360*/  PRMT R43, R19, R6, R32 ;  /* 0x00000006132b7216 */ /* 0x000fe20000000020 */
[----:B------:R-:W-:Y:S06]  /*7370*/  @!P0 BRA `(.L_x_27) ;  /* 0x0000000000048947 */ /* 0x000fec0003800000 */
[----:B------:R-:W-:Y:S01]  /*7380*/  BPT.TRAP 0x1 ;  /* 0x000000040000795c */ /* 0x000fe20000300000 */
.L_x_27:
[----:B------:R-:W-:Y:S05]  /*7390*/  @P2 BRA `(.L_x_28) ;  /* 0x0000000000082947 */ /* 0x000fea0003800000 */
[----:B------:R-:W1:Y:S02]  /*73a0*/  SYNCS.PHASECHK.TRANS64.TRYWAIT P2, [UR6+0x18000], R33 ;  /* 0x01800021ff0075a7 */ /* 0x000e640008040146 */
[----:B-1----:R-:W-:Y:S05]  /*73b0*/  @!P2 BRA `(.L_x_29) ;  /* 0x000000300008a947 */ /* 0x002fea0003800000 */
.L_x_28:
[----:B------:R-:W-:Y:S01]  /*73c0*/  ULEA UR6, UR21, UR20, 0xa ;  /* 0x0000001415067291 */ /* 0x000fe2000f8e503f */
[----:B------:R-:W-:Y:S01]  /*73d0*/  WARPGROUP.ARRIVE ;  /* 0x00000000000079c5 */ /* 0x000fe20000000000 */
[----:B------:R-:W-:Y:S01]  /*73e0*/  UMOV UR7, 0x40000040 ;  /* 0x4000004000077882 */ /* 0x000fe20000000000 */
[----:B------:R-:W-:Y:S01]  /*73f0*/  UMOV UR11, 0x40000040 ;  /* 0x40000040000b7882 */ /* 0x000fe20000000000 */
[----:B------:R-:W-:-:S05]  /*7400*/  UIADD3 UR10, UR6, 0x2, URZ ;  /* 0x00000002060a7890 */ /* 0x000fca000fffe03f */
[----:B------:R-:W-:Y:S01]  /*7410*/  QGMMA.64x128x32.F32.E4M3.E4M3 R88, R24, gdesc[UR4], R88, gsb0 ;  /* 0x01e0000418587df3 */ /* 0x000fe20008000858 */
[----:B------:R-:W-:Y:S02]  /*7420*/  UMOV UR7, 0x40000040 ;  /* 0x4000004000077882 */ /* 0x000fe40000000000 */
[----:B------:R-:W-:Y:S02]  /*7430*/  WARPGROUP.DEPBAR.LE gsb0, 0x0 ;  /* 0x00008000000079c5 */ /* 0x000fe40000010000 */
[----:B------:R-:W-:-:S07]  /*7440*/  WARPGROUP.ARRIVE ;  /* 0x00000000000079c5 */ /* 0x000fce0000000000 */
[----:B------:R-:W-:Y:S01]  /*7450*/  QGMMA.64x128x32.F32.E4M3.E4M3 R88, R28, gdesc[UR8], R88, gsb0 ;  /* 0x01e000081c587df3 */ /* 0x000fe20008000858 */
[----:B------:R-:W-:Y:S01]  /*7460*/  UIADD3 UR10, UR6, 0x4, URZ ;  /* 0x00000004060a7890 */ /* 0x000fe2000fffe03f */
[----:B------:R-:W-:Y:S01]  /*7470*/  UMOV UR11, 0x40000040 ;  /* 0x40000040000b7882 */ /* 0x000fe20000000000 */
[----:B------:R-:W-:Y:S01]  /*7480*/  UIADD3 UR6, UR6, 0x6, URZ ;  /* 0x0000000606067890 */ /* 0x000fe2000fffe03f */
[----:B------:R-:W-:Y:S02]  /*7490*/  WARPGROUP.DEPBAR.LE gsb0, 0x0 ;  /* 0x00008000000079c5 */ /* 0x000fe40000010000 */
[----:B------:R-:W-:-:S06]  /*74a0*/  WARPGROUP.ARRIVE ;  /* 0x00000000000079c5 */ /* 0x000fcc0000000000 */
[----:B------:R-:W-:Y:S03]  /*74b0*/  QGMMA.64x128x32.F32.E4M3.E4M3 R88, R48, gdesc[UR8], R88, gsb0 ;  /* 0x01e0000830587df3 */ /* 0x000fe60008000858 */
[----:B------:R-:W-:Y:S02]  /*74c0*/  WARPGROUP.DEPBAR.LE gsb0, 0x0 ;  /* 0x00008000000079c5 */ /* 0x000fe40000010000 */
[----:B------:R-:W-:-:S07]  /*74d0*/  WARPGROUP.ARRIVE ;  /* 0x00000000000079c5 */ /* 0x000fce0000000000 */
[----:B------:R-:W-:Y:S03]  /*74e0*/  QGMMA.64x128x32.F32.E4M3.E4M3 R88, R40, gdesc[UR4], R88, gsb0 ;  /* 0x01e0000428587df3 */ /* 0x000fe60008000858 */
[----:B------:R-:W-:Y:S02]  /*74f0*/  WARPGROUP.DEPBAR.LE gsb0, 0x0 ;  /* 0x00008000000079c5 */ /* 0x000fe40000010000 */
[----:B------:R-:W-:Y:S05]  /*7500*/  @!P0 BRA `(.L_x_30) ;  /* 0x0000000000048947 */ /* 0x000fea0003800000 */
[----:B------:R-:W-:Y:S01]  /*7510*/  BPT.TRAP 0x1 ;  /* 0x000000040000795c */ /* 0x000fe20000300000 */
.L_x_30:
[----:B------:R-:W-:-:S04]  /*7520*/  ULEA UR6, UR22, UR36, 0x3 ;  /* 0x0000002416067291 */ /* 0x000fc8000f8e183f */
[----:B------:R-:W-:-:S04]  /*7530*/  UIADD3 UR6, UR6, 0x18028, URZ ;  /* 0x0001802806067890 */ /* 0x000fc8000fffe03f */
[----:B------:R-:W-:-:S09]  /*7540*/  UPRMT UR6, URZ, 0x654, UR6 ;  /* 0x000006543f067896 */ /* 0x000fd20008000006 */
[----:B------:R-:W-:Y:S01]  /*7550*/  SYNCS.ARRIVE.TRANS64.RED.A1T0 RZ, [UR6], RZ ;  /* 0x000000ffffff79a7 */ /* 0x000fe20008100406 */
[----:B------:R-:W-:Y:S05]  /*7560*/  @P1 BRA `(.L_x_31) ;  /* 0x0000000000041947 */ /* 0x000fea0003800000 */
[----:B------:R-:W-:Y:S01]  /*7570*/  BPT.TRAP 0x1 ;  /* 0x000000040000795c */ /* 0x000fe20000300000 */
.L_x_31:
[----:B------:R-:W-:-:S04]  /*7580*/  UIADD3 UR22, UR22, 0x1, URZ ;  /* 0x0000000116167890 */ /* 0x000fc8000fffe03f */
[----:B------:R-:W-:-:S04]  /*7590*/  UISETP.NE.AND UP0, UPT, UR22, 0x5, UPT ;  /* 0x000000051600788c */ /* 0x000fc8000bf05270 */
[----:B------:R-:W-:Y:S01]  /*75a0*/  USEL UR22, UR22, URZ, UP0 ;  /* 0x0000003f16167287 */ /* 0x000fe20008000000 */
[----:B------:R-:W-:Y:S11]  /*75b0*/  @!P0 BRA `(.L_x_32) ;  /* 0x0000000000048947 */ /* 0x000ff60003800000 */
[----:B------:R-:W-:Y:S01]  /*75c0*/  BPT.TRAP 0x1 ;  /* 0x000000040000795c */ /* 0x000fe20000300000 */
.L_x_32:
[----:B------:R-:W-:-:S04]  /*75d0*/  ULEA UR6, UR22, UR36, 0x3 ;  /* 0x0000002416067291 */ /* 0x000fc8000f8e183f */
[----:B------:R-:W-:-:S04]  /*75e0*/  UIADD3 UR6, UR6, 0x18028, URZ ;  /* 0x0001802806067890 */ /* 0x000fc8000fffe03f */
[----:B------:R-:W-:-:S09]  /*75f0*/  UPRMT UR6, URZ, 0x654, UR6 ;  /* 0x000006543f067896 */ /* 0x000fd20008000006 */
[----:B------:R-:W-:Y:S01]  /*7600*/  SYNCS.ARRIVE.TRANS64.RED.A1T0 RZ, [UR6], RZ ;  /* 0x000000ffffff79a7 */ /* 0x000fe20008100406 */
[----:B------:R-:W-:Y:S05]  /*7610*/  @P1 BRA `(.L_x_33) ;  /* 0x0000000000041947 */ /* 0x000fea0003800000 */
[----:B------:R-:W-:Y:S01]  /*7620*/  BPT.TRAP 0x1 ;  /* 0x000000040000795c */ /* 0x000fe20000300000 */
.L_x_33:
[----:B------:R-:W-:Y:S01]  /*7630*/  UIADD3 UR21, UR21, 0x1, URZ ;  /* 0x0000000115157890 */ /* 0x000fe2000fffe03f */
[C---:B------:R-:W-:Y:S01]  /*7640*/  ISETP.GT.AND P2, PT, R2.reuse, 0x2, PT ;  /* 0x000000020200780c */ /* 0x040fe20003f44270 */
[----:B------:R-:W-:Y:S01]  /*7650*/  UIADD3 UR22, UR22, 0x1, URZ ;  /* 0x0000000116167890 */ /* 0x000fe2000fffe03f */
[----:B------:R-:W-:Y:S01]  /*7660*/  VIADD R2, R2, 0xffffffff ;  /* 0xffffffff02027836 */ /* 0x000fe20000000000 */
[----:B------:R-:W-:Y:S01]  /*7670*/  UISETP.NE.AND UP2, UPT, UR21, 0x5, UPT ;  /* 0x000000051500788c */ /* 0x000fe2000bf45270 */
[----:B------:R-:W-:Y:S01]  /*7680*/  IMAD.MOV.U32 R13, RZ, RZ, R3 ;  /* 0x000000ffff0d7224 */ /* 0x000fe200078e0003 */
[----:B------:R-:W-:Y:S01]  /*7690*/  UISETP.NE.AND UP0, UPT, UR22, 0x5, UPT ;  /* 0x000000051600788c */ /* 0x000fe2000bf05270 */
[----:B------:R-:W-:Y:S01]  /*76a0*/  IMAD.MOV.U32 R11, RZ, RZ, R4 ;  /* 0x000000ffff0b7224 */ /* 0x000fe200078e0004 */
[----:B------:R-:W-:Y:S02]  /*76b0*/  USEL UR6, URZ, 0x1, UP2 ;  /* 0x000000013f067887 */ /* 0x000fe40009000000 */
[----:B------:R-:W-:-:S02]  /*76c0*/  USEL UR22, UR22, URZ, UP0 ;  /* 0x0000003f16167287 */ /* 0x000fc40008000000 */
[----:B------:R-:W-:Y:S02]  /*76d0*/  USEL UR21, UR21, URZ, UP2 ;  /* 0x0000003f15157287 */ /* 0x000fe40009000000 */
[----:B------:R-:W-:Y:S01]  /*76e0*/  LOP3.LUT R9, R9, UR6, RZ, 0x3c, !PT ;  /* 0x0000000609097c12 */ /* 0x000fe2000f8e3cff */
[----:B------:R-:W-:Y:S09]  /*76f0*/  @P2 BRA `(.L_x_34) ;  /* 0xffffffc800482947 */ /* 0x000ff2000383ffff */
.L_x_23:
[----:B------:R-:W2:Y:S01]  /*7700*/  SHFL.BFLY PT, R0, R7, 0x1, 0x1f ;  /* 0x0c201f0007007f89 */ /* 0x000ea200000e0000 */
[----:B------:R-:W-:Y:S01]  /*7710*/  BSSY B0, `(.L_x_35) ;  /* 0x0000023000007945 */ /* 0x000fe20003800000 */
[----:B-1----:R-:W-:Y:S01]  /*7720*/  IMAD.MOV.U32 R10, RZ, RZ, 0x3f800000 ;  /* 0x3f800000ff0a7424 */ /* 0x002fe200078e00ff */
[----:B------:R-:W-:Y:S01]  /*7730*/  MOV R6, 0x3f800000 ;  /* 0x3f80000000067802 */ /* 0x000fe20000000f00 */
[----:B------:R-:W1:Y:S01]  /*7740*/  SHFL.BFLY PT, R5, R8, 0x1, 0x1f ;  /* 0x0c201f0008057f89 */ /* 0x000e6200000e0000 */
[----:B------:R-:W-:Y:S02]  /*7750*/  IMAD.MOV.U32 R11, RZ, RZ, 0x7f800000 ;  /* 0x7f800000ff0b7424 */ /* 0x000fe400078e00ff */
[----:B--2---:R-:W-:Y:S01]  /*7760*/  FADD R0, R0, R7 ;  /* 0x0000000700007221 */ /* 0x004fe20000000000 */
[----:B-1----:R-:W-:-:S04]  /*7770*/  FADD R14, R5, R8 ;  /* 0x00000008050e7221 */ /* 0x002fc80000000000 */
[----:B------:R-:W1:Y:S04]  /*7780*/  SHFL.BFLY PT, R9, R0, 0x2, 0x1f ;  /* 0x0c401f0000097f89 */ /* 0x000e6800000e0000 */
[----:B------:R-:W2:Y:S01]  /*7790*/  SHFL.BFLY PT, R15, R14, 0x2, 0x1f ;  /* 0x0c401f000e0f7f89 */ /* 0x000ea200000e0000 */
[C---:B-1----:R-:W-:Y:S01]  /*77a0*/  FSETP.NE.AND P0, PT, R0.reuse, -R9, PT ;  /* 0x800000090000720b */ /* 0x042fe20003f05000 */
[----:B------:R-:W-:Y:S01]  /*77b0*/  FADD R2, R0, R9 ;  /* 0x0000000900027221 */ /* 0x000fe20000000000 */
[----:B------:R-:W-:Y:S02]  /*77c0*/  IMAD.MOV.U32 R9, RZ, RZ, 0x7f800000 ;  /* 0x7f800000ff097424 */ /* 0x000fe400078e00ff */
[----:B--2---:R-:W-:-:S09]  /*77d0*/  FADD R5, R14, R15 ;  /* 0x0000000f0e057221 */ /* 0x004fd20000000000 */
[----:B------:R-:W-:Y:S05]  /*77e0*/  @!P0 BRA `(.L_x_36) ;  /* 0x0000000000548947 */ /* 0x000fea0003800000 */
[----:B------:R-:W-:Y:S01]  /*77f0*/  VIADD R0, R2, 0x1800000 ;  /* 0x0180000002007836 */ /* 0x000fe20000000000 */
[----:B------:R-:W-:Y:S04]  /*7800*/  BSSY B1, `(.L_x_37) ;  /* 0x000000c000017945 */ /* 0x000fe80003800000 */
[----:B------:R-:W-:-:S04]  /*7810*/  LOP3.LUT R0, R0, 0x7f800000, RZ, 0xc0, !PT ;  /* 0x7f80000000007812 */ /* 0x000fc800078ec0ff */
[----:B------:R-:W-:-:S13]  /*7820*/  ISETP.GT.U32.AND P0, PT, R0, 0x1ffffff, PT ;  /* 0x01ffffff0000780c */ /* 0x000fda0003f04070 */
[----:B------:R-:W-:Y:S05]  /*7830*/  @P0 BRA `(.L_x_38) ;  /* 0x0000000000100947 */ /* 0x000fea0003800000 */
[----:B------:R-:W-:-:S07]  /*7840*/  MOV R12, 0x7860 ;  /* 0x00007860000c7802 */ /* 0x000fce0000000f00 */
[----:B------:R-:W-:Y:S05]  /*7850*/  CALL.REL.NOINC `($__internal_0_$__cuda_sm20_rcp_rn_f32_slowpath) ;  /* 0x0000002c00887944 */ /* 0x000fea0003c00000 */
[----:B------:R-:W-:Y:S01]  /*7860*/  IMAD.MOV.U32 R6, RZ, RZ, R0 ;  /* 0x000000ffff067224 */ /* 0x000fe200078e0000 */
[----:B------:R-:W-:Y:S06]  /*7870*/  BRA `(.L_x_39) ;  /* 0x0000000000107947 */ /* 0x000fec0003800000 */
.L_x_38:
[----:B------:R-:W1:Y:S02]  /*7880*/  MUFU.RCP R7, R2 ;  /* 0x0000000200077308 */ /* 0x000e640000001000 */
[----:B-1----:R-:W-:-:S04]  /*7890*/  FFMA R0, R2, R7, -1 ;  /* 0xbf80000002007423 */ /* 0x002fc80000000007 */
[----:B------:R-:W-:-:S04]  /*78a0*/  FADD.FTZ R0, -R0, -RZ ;  /* 0x800000ff00007221 */ /* 0x000fc80000010100 */
[----:B------:R-:W-:-:S07]  /*78b0*/  FFMA R6, R7, R0, R7 ;  /* 0x0000000007067223 */ /* 0x000fce0000000007 */
.L_x_39:
[----:B------:R-:W-:Y:S05]  /*78c0*/  BSYNC B1 ;  /* 0x0000000000017941 */ /* 0x000fea0003800000 */
.L_x_37:
[----:B------:R-:W-:Y:S01]  /*78d0*/  FSETP.GEU.AND P0, PT, |R2|, 1.175494350822287508e-38, PT ;  /* 0x008000000200780b */ /* 0x000fe20003f0e200 */
[----:B------:R-:W-:-:S12]  /*78e0*/  ULDC UR4, c[0x0][0x600] ;  /* 0x0001800000047ab9 */ /* 0x000fd80000000800 */
[----:B------:R-:W-:-:S04]  /*78f0*/  @!P0 FMUL R2, R2, 16777216 ;  /* 0x4b80000002028820 */ /* 0x000fc80000400000 */
[----:B------:R-:W1:Y:S02]  /*7900*/  MUFU.LG2 R0, R2 ;  /* 0x0000000200007308 */ /* 0x000e640000000c00 */
[----:B-1----:R-:W-:-:S04]  /*7910*/  @!P0 FADD R0, R0, -24 ;  /* 0xc1c0000000008421 */ /* 0x002fc80000000000 */
[----:B------:R-:W-:-:S04]  /*7920*/  FMUL R0, R0, 0.69314718246459960938 ;  /* 0x3f31721800007820 */ /* 0x000fc80000400000 */
[----:B------:R-:W-:-:S07]  /*7930*/  FFMA R11, R3, UR4, R0 ;  /* 0x00000004030b7c23 */ /* 0x000fce0008000000 */
.L_x_36:
[----:B------:R-:W-:Y:S05]  /*7940*/  BSYNC B0 ;  /* 0x0000000000007941 */ /* 0x000fea0003800000 */
.L_x_35:
[----:B------:R-:W-:Y:S01]  /*7950*/  FSETP.NE.AND P0, PT, R14, -R15, PT ;  /* 0x8000000f0e00720b */ /* 0x000fe20003f05000 */
[----:B------:R-:W-:Y:S01]  /*7960*/  ULDC UR4, c[0x0][0x608] ;  /* 0x0001820000047ab9 */ /* 0x000fe20000000800 */
[----:B------:R-:W-:Y:S01]  /*7970*/  BSSY B0, `(.L_x_40) ;  /* 0x0000039000007945 */ /* 0x000fe20003800000 */
[----:B------:R-:W-:-:S04]  /*7980*/  FMUL R6, R6, UR4 ;  /* 0x0000000406067c20 */ /* 0x000fc80008400000 */
        /* <DEDUP_REMOVED lines=32> */
[----:B------:R-:W-:Y:S06]  /*7b90*/  @!P0 BRA `(.L_x_41) ;  /* 0x0000000000588947 */ /* 0x000fec0003800000 */
[----:B------:R-:W-:Y:S01]  /*7ba0*/  VIADD R0, R5, 0x1800000 ;  /* 0x0180000005007836 */ /* 0x000fe20000000000 */
[----:B------:R-:W-:Y:S04]  /*7bb0*/  BSSY B1, `(.L_x_42) ;  /* 0x000000d000017945 */ /* 0x000fe80003800000 */
[----:B------:R-:W-:-:S04]  /*7bc0*/  LOP3.LUT R0, R0, 0x7f800000, RZ, 0xc0, !PT ;  /* 0x7f80000000007812 */ /* 0x000fc800078ec0ff */
[----:B------:R-:W-:-:S13]  /*7bd0*/  ISETP.GT.U32.AND P0, PT, R0, 0x1ffffff, PT ;  /* 0x01ffffff0000780c */ /* 0x000fda0003f04070 */
[----:B------:R-:W-:Y:S05]  /*7be0*/  @P0 BRA `(.L_x_43) ;  /* 0x0000000000140947 */ /* 0x000fea0003800000 */
[----:B------:R-:W-:Y:S01]  /*7bf0*/  IMAD.MOV.U32 R2, RZ, RZ, R5 ;  /* 0x000000ffff027224 */ /* 0x000fe200078e0005 */
[----:B------:R-:W-:-:S07]  /*7c00*/  MOV R12, 0x7c20 ;  /* 0x00007c20000c7802 */ /* 0x000fce0000000f00 */
[----:B------:R-:W-:Y:S05]  /*7c10*/  CALL.REL.NOINC `($__internal_0_$__cuda_sm20_rcp_rn_f32_slowpath) ;  /* 0x0000002800987944 */ /* 0x000fea0003c00000 */
[----:B------:R-:W-:Y:S01]  /*7c20*/  IMAD.MOV.U32 R10, RZ, RZ, R0 ;  /* 0x000000ffff0a7224 */ /* 0x000fe200078e0000 */
[----:B------:R-:W-:Y:S06]  /*7c30*/  BRA `(.L_x_44) ;  /* 0x0000000000107947 */ /* 0x000fec0003800000 */
.L_x_43:
[----:B------:R-:W1:Y:S02]  /*7c40*/  MUFU.RCP R10, R5 ;  /* 0x00000005000a7308 */ /* 0x000e640000001000 */
[----:B-1----:R-:W-:-:S04]  /*7c50*/  FFMA R0, R5, R10, -1 ;  /* 0xbf80000005007423 */ /* 0x002fc8000000000a */
[----:B------:R-:W-:-:S04]  /*7c60*/  FADD.FTZ R3, -R0, -RZ ;  /* 0x800000ff00037221 */ /* 0x000fc80000010100 */
[----:B------:R-:W-:-:S07]  /*7c70*/  FFMA R10, R10, R3, R10 ;  /* 0x000000030a0a7223 */ /* 0x000fce000000000a */
.L_x_44:
[----:B------:R-:W-:Y:S05]  /*7c80*/  BSYNC B1 ;  /* 0x0000000000017941 */ /* 0x000fea0003800000 */
.L_x_42:
[----:B------:R-:W-:Y:S01]  /*7c90*/  FSETP.GEU.AND P0, PT, |R5|, 1.175494350822287508e-38, PT ;  /* 0x008000000500780b */ /* 0x000fe20003f0e200 */
[----:B------:R-:W-:-:S12]  /*7ca0*/  ULDC UR4, c[0x0][0x600] ;  /* 0x0001800000047ab9 */ /* 0x000fd80000000800 */
[----:B------:R-:W-:-:S04]  /*7cb0*/  @!P0 FMUL R5, R5, 16777216 ;  /* 0x4b80000005058820 */ /* 0x000fc80000400000 */
[----:B------:R-:W1:Y:S02]  /*7cc0*/  MUFU.LG2 R0, R5 ;  /* 0x0000000500007308 */ /* 0x000e640000000c00 */
[----:B-1----:R-:W-:-:S04]  /*7cd0*/  @!P0 FADD R0, R0, -24 ;  /* 0xc1c0000000008421 */ /* 0x002fc80000000000 */
[----:B------:R-:W-:-:S04]  /*7ce0*/  FMUL R9, R0, 0.69314718246459960938 ;  /* 0x3f31721800097820 */ /* 0x000fc80000400000 */
[----:B------:R-:W-:-:S07]  /*7cf0*/  FFMA R9, R4, UR4, R9 ;  /* 0x0000000404097c23 */ /* 0x000fce0008000009 */
.L_x_41:
[----:B------:R-:W-:Y:S05]  /*7d00*/  BSYNC B0 ;  /* 0x0000000000007941 */ /* 0x000fea0003800000 */
.L_x_40:
[----:B------:R-:W-:Y:S01]  /*7d10*/  UIADD3 UR4, UR37, -0x1, URZ ;  /* 0xffffffff25047890 */ /* 0x000fe2000fffe03f */
[----:B------:R-:W1:Y:S01]  /*7d20*/  S2R R17, SR_TID.X ;  /* 0x0000000000117919 */ /* 0x000e620000002100 */
[----:B------:R-:W-:Y:S01]  /*7d30*/  ULDC UR5, c[0x0][0x608] ;  /* 0x0001820000057ab9 */ /* 0x000fe20000000800 */
[----:B------:R-:W-:Y:S01]  /*7d40*/  ULDC.64 UR8, c[0x0][0x208] ;  /* 0x0000820000087ab9 */ /* 0x000fe20000000a00 */
[----:B------:R-:W-:Y:S02]  /*7d50*/  FMUL R10, R10, UR5 ;  /* 0x000000050a0a7c20 */ /* 0x000fe40008400000 */
[----:B------:R-:W-:Y:S01]  /*7d60*/  ISETP.NE.AND P0, PT, RZ, UR4, PT ;  /* 0x00000004ff007c0c */ /* 0x000fe2000bf05270 */
[----:B------:R-:W-:-:S03]  /*7d70*/  ULEA UR4, UR37, UR36, 0x3 ;  /* 0x0000002425047291 */ /* 0x000fc6000f8e183f */
[----:B------:R-:W-:-:S04]  /*7d80*/  SEL R0, RZ, 0x1, P0 ;  /* 0x00000001ff007807 */ /* 0x000fc80000000000 */
[----:B------:R-:W-:-:S04]  /*7d90*/  SHF.L.U32 R0, R0, 0x1f, RZ ;  /* 0x0000001f00007819 */ /* 0x000fc800000006ff */
[----:B------:R-:W2:Y:S01]  /*7da0*/  SYNCS.PHASECHK.TRANS64.TRYWAIT P0, [UR4+0x18098], R0 ;  /* 0x01809800ff0075a7 */ /* 0x000ea20008000144 */
[C---:B-1----:R-:W-:Y:S02]  /*7db0*/  LOP3.LUT P1, RZ, R17.reuse, 0x3, RZ, 0xc0, !PT ;  /* 0x0000000311ff7812 */ /* 0x042fe4000782c0ff */
[----:B------:R-:W-:Y:S01]  /*7dc0*/  LOP3.LUT R16, R17, 0x7f, RZ, 0xc0, !PT ;  /* 0x0000007f11107812 */ /* 0x000fe200078ec0ff */
[----:B--2---:R-:W-:Y:S10]  /*7dd0*/  @!P0 BRA `(.L_x_45) ;  /* 0x0000002400988947 */ /* 0x004ff40003800000 */
.L_x_95:
[----:B------:R-:W-:Y:S01]  /*7de0*/  USHF.L.U32 UR42, UR42, 0x6, URZ ;  /* 0x000000062a2a7899 */ /* 0x000fe2000800063f */
[----:B------:R-:W-:Y:S01]  /*7df0*/  BSSY B0, `(.L_x_46) ;  /* 0x0000018000007945 */ /* 0x000fe20003800000 */
[----:B------:R-:W-:Y:S02]  /*7e00*/  SHF.R.U32.HI R17, RZ, 0x2, R17 ;  /* 0x00000002ff117819 */ /* 0x000fe40000011611 */
[----:B------:R-:W-:Y:S01]  /*7e10*/  SHF.R.U32.HI R18, RZ, 0x5, R16 ;  /* 0x00000005ff127819 */ /* 0x000fe20000011610 */
[----:B------:R-:W-:Y:S07]  /*7e20*/  @P1 BRA `(.L_x_47) ;  /* 0x0000000000501947 */ /* 0x000fee0003800000 */
[----:B------:R-:W2:Y:S01]  /*7e30*/  S2UR UR4, SR_CTAID.Y ;  /* 0x00000000000479c3 */ /* 0x000ea20000002600 */
[----:B-1----:R-:W-:Y:S01]  /*7e40*/  LOP3.LUT R0, R17, 0x7, RZ, 0xc0, !PT ;  /* 0x0000000711007812 */ /* 0x002fe200078ec0ff */
[----:B------:R-:W-:Y:S01]  /*7e50*/  ULDC.64 UR6, c[0x0][0x688] ;  /* 0x0001a20000067ab9 */ /* 0x000fe20000000a00 */
[----:B------:R-:W-:-:S04]  /*7e60*/  SHF.L.U32 R3, R18, 0x4, RZ ;  /* 0x0000000412037819 */ /* 0x000fc800000006ff */
[----:B------:R-:W-:Y:S01]  /*7e70*/  LOP3.LUT R0, R3, 0xfffffff0, R0, 0xe2, !PT ;  /* 0xfffffff003007812 */ /* 0x000fe200078ee200 */
[----:B------:R-:W1:Y:S04]  /*7e80*/  S2UR UR5, SR_CTAID.Z ;  /* 0x00000000000579c3 */ /* 0x000e680000002700 */
[----:B------:R-:W-:-:S04]  /*7e90*/  VIADD R3, R0, UR42 ;  /* 0x0000002a00037c36 */ /* 0x000fc80008000000 */
[----:B------:R-:W-:Y:S01]  /*7ea0*/  VIADD R2, R3, 0x8 ;  /* 0x0000000803027836 */ /* 0x000fe20000000000 */
[----:B--2---:R-:W-:-:S04]  /*7eb0*/  UIMAD UR4, UR4, UR6, UR42 ;  /* 0x00000006040472a4 */ /* 0x004fc8000f8e022a */
[----:B-1----:R-:W-:-:S03]  /*7ec0*/  UIMAD UR4, UR5, UR7, UR4 ;  /* 0x00000007050472a4 */ /* 0x002fc6000f8e0204 */
[----:B------:R-:W-:Y:S02]  /*7ed0*/  ULDC UR5, c[0x0][0x288] ;  /* 0x0000a20000057ab9 */ /* 0x000fe40000000800 */
[----:B------:R-:W-:Y:S02]  /*7ee0*/  ISETP.GE.U32.AND P0, PT, R3, UR5, PT ;  /* 0x0000000503007c0c */ /* 0x000fe4000bf06070 */
[----:B------:R-:W-:Y:S02]  /*7ef0*/  IADD3 R0, P2, R0, UR4, RZ ;  /* 0x0000000400007c10 */ /* 0x000fe4000ff5e0ff */
[----:B------:R-:W-:Y:S01]  /*7f00*/  ISETP.GE.U32.AND P1, PT, R2, UR5, PT ;  /* 0x0000000502007c0c */ /* 0x000fe2000bf26070 */
[----:B------:R-:W-:Y:S02]  /*7f10*/  ULDC.64 UR4, c[0x0][0x680] ;  /* 0x0001a00000047ab9 */ /* 0x000fe40000000a00 */
[----:B------:R-:W-:Y:S01]  /*7f20*/  IMAD.X R3, RZ, RZ, RZ, P2 ;  /* 0x000000ffff037224 */ /* 0x000fe200010e06ff */
[----:B------:R-:W-:-:S04]  /*7f30*/  LEA R2, P2, R0, UR4, 0x2 ;  /* 0x0000000400027c11 */ /* 0x000fc8000f8410ff */
[----:B------:R-:W-:-:S05]  /*7f40*/  LEA.HI.X R3, R0, UR5, R3, 0x2, P2 ;  /* 0x0000000500037c11 */ /* 0x000fca00090f1403 */
[----:B------:R2:W-:Y:S04]  /*7f50*/  @!P0 STG.E desc[UR8][R2.64], R11 ;  /* 0x0000000b02008986 */ /* 0x0005e8000c101908 */
[----:B------:R2:W-:Y:S02]  /*7f60*/  @!P1 STG.E desc[UR8][R2.64+0x20], R9 ;  /* 0x0000200902009986 */ /* 0x0005e4000c101908 */
.L_x_47:
[----:B------:R-:W-:Y:S05]  /*7f70*/  BSYNC B0 ;  /* 0x0000000000007941 */ /* 0x000fea0003800000 */
.L_x_46:
[----:B------:R-:W-:Y:S01]  /*7f80*/  ULDC.64 UR4, c[0x0][0x730] ;  /* 0x0001cc0000047ab9 */ /* 0x000fe20000000a00 */
[-C--:B------:R-:W-:Y:S01]  /*7f90*/  FMUL R27, R90, R10.reuse ;  /* 0x0000000a5a1b7220 */ /* 0x080fe20000400000 */
[----:B------:R-:W-:Y:S01]  /*7fa0*/  ISETP.NE.U32.AND P0, PT, RZ, UR4, PT ;  /* 0x00000004ff007c0c */ /* 0x000fe2000bf05070 */
[-C--:B------:R-:W-:Y:S01]  /*7fb0*/  FMUL R91, R91, R10.reuse ;  /* 0x0000000a5b5b7220 */ /* 0x080fe20000400000 */
[-C--:B------:R-:W-:Y:S01]  /*7fc0*/  FMUL R29, R94, R10.reuse ;  /* 0x0000000a5e1d7220 */ /* 0x080fe20000400000 */
[-C--:B------:R-:W-:Y:S01]  /*7fd0*/  FMUL R95, R95, R10.reuse ;  /* 0x0000000a5f5f7220 */ /* 0x080fe20000400000 */
[----:B------:R-:W-:Y:S01]  /*7fe0*/  ISETP.NE.AND.EX P0, PT, RZ, UR5, PT, P0 ;  /* 0x00000005ff007c0c */ /* 0x000fe2000bf05300 */
        /* <DEDUP_REMOVED lines=28> */
[----:B------:R-:W-:Y:S06]  /*81b0*/  @P0 BRA `(.L_x_48) ;  /* 0x0000000000200947 */ /* 0x000fec0003800000 */
[----:B------:R-:W-:Y:S02]  /*81c0*/  ULDC.64 UR4, c[0x0][0x728] ;  /* 0x0001ca0000047ab9 */ /* 0x000fe40000000a00 */
[----:B------:R-:W-:-:S04]  /*81d0*/  ISETP.NE.U32.AND P0, PT, RZ, UR4, PT ;  /* 0x00000004ff007c0c */ /* 0x000fc8000bf05070 */
[----:B------:R-:W-:-:S13]  /*81e0*/  ISETP.NE.AND.EX P0, PT, RZ, UR5, PT, P0 ;  /* 0x00000005ff007c0c */ /* 0x000fda000bf05300 */
[----:B------:R-:W-:Y:S05]  /*81f0*/  @!P0 BRA `(.L_x_49) ;  /* 0x00000000000c8947 */ /* 0x000fea0003800000 */
[----:B-12---:R-:W1:Y:S02]  /*8200*/  LDC.64 R2, c[0x0][0x728] ;  /* 0x0001ca00ff027b82 */ /* 0x006e640000000a00 */
[----:B-1----:R4:W5:Y:S01]  /*8210*/  LDG.E R2, desc[UR8][R2.64] ;  /* 0x0000000802027981 */ /* 0x002962000c1e1900 */
[----:B------:R-:W-:Y:S05]  /*8220*/  BRA `(.L_x_48) ;  /* 0x0000000000047947 */ /* 0x000fea0003800000 */
.L_x_49:
[----:B--2---:R-:W3:Y:S02]  /*8230*/  LDC R2, c[0x0][0x720] ;  /* 0x0001c800ff027b82 */ /* 0x004ee40000000800 */
.L_x_48:
[----:B-1----:R-:W-:Y:S01]  /*8240*/  MOV R0, RZ ;  /* 0x000000ff00007202 */ /* 0x002fe20000000f00 */
[----:B---3-5:R-:W-:-:S03]  /*8250*/  IMAD.MOV.U32 R38, RZ, RZ, R2 ;  /* 0x000000ffff267224 */ /* 0x028fc600078e0002 */
[----:B------:R-:W-:-:S13]  /*8260*/  LOP3.LUT P0, RZ, R0, 0x1bf, RZ, 0xc0, !PT ;  /* 0x000001bf00ff7812 */ /* 0x000fda000780c0ff */
[----:B------:R-:W-:Y:S05]  /*8270*/  @!P0 BRA `(.L_x_50) ;  /* 0x0000000000408947 */ /* 0x000fea0003800000 */
[----:B------:R-:W-:Y:S01]  /*8280*/  MOV R0, 0x0 ;  /* 0x0000000000007802 */ /* 0x000fe20000000f00 */
[----:B------:R-:W-:Y:S01]  /*8290*/  ULDC.64 UR4, c[0x4][0x68] ;  /* 0x01001a0000047ab9 */ /* 0x000fe20000000a00 */
[----:B------:R-:W-:Y:S01]  /*82a0*/  ULDC.64 UR6, c[0x4][0x8] ;  /* 0x0100020000067ab9 */ /* 0x000fe20000000a00 */
[----:B------:R-:W-:Y:S01]  /*82b0*/  IMAD.U32 R4, RZ, RZ, UR4 ;  /* 0x00000004ff047e24 */ /* 0x000fe2000f8e00ff */
[----:B--2-4-:R1:W2:Y:S01]  /*82c0*/  LDC.64 R2, c[0x4][R0] ;  /* 0x0100000000027b82 */ /* 0x0142a20000000a00 */
[----:B------:R-:W-:Y:S01]  /*82d0*/  IMAD.U32 R5, RZ, RZ, UR5 ;  /* 0x00000005ff057e24 */ /* 0x000fe2000f8e00ff */
[----:B------:R-:W-:Y:S01]  /*82e0*/  ULDC.64 UR4, c[0x4][0x70] ;  /* 0x01001c0000047ab9 */ /* 0x000fe20000000a00 */
[----:B------:R-:W-:Y:S01]  /*82f0*/  IMAD.U32 R10, RZ, RZ, UR6 ;  /* 0x00000006ff0a7e24 */ /* 0x000fe2000f8e00ff */
[----:B------:R-:W-:Y:S01]  /*8300*/  MOV R6, UR4 ;  /* 0x0000000400067c02 */ /* 0x000fe20008000f00 */
[----:B------:R-:W-:Y:S02]  /*8310*/  IMAD.U32 R7, RZ, RZ, UR5 ;  /* 0x00000005ff077e24 */ /* 0x000fe4000f8e00ff */
[----:B------:R-:W-:-:S02]  /*8320*/  IMAD.U32 R11, RZ, RZ, UR7 ;  /* 0x00000007ff0b7e24 */ /* 0x000fc4000f8e00ff */
[----:B------:R-:W-:Y:S02]  /*8330*/  IMAD.MOV.U32 R8, RZ, RZ, 0x70 ;  /* 0x00000070ff087424 */ /* 0x000fe400078e00ff */
[----:B------:R-:W-:Y:S02]  /*8340*/  IMAD.MOV.U32 R12, RZ, RZ, 0x1 ;  /* 0x00000001ff0c7424 */ /* 0x000fe400078e00ff */
[----:B-1----:R-:W-:-:S07]  /*8350*/  IMAD.MOV.U32 R13, RZ, RZ, RZ ;  /* 0x000000ffff0d7224 */ /* 0x002fce00078e00ff */
[----:B------:R-:W-:-:S07]  /*8360*/  LEPC R20, `(.L_x_50) ;  /* 0x000000001014794e */ /* 0x000fce0000000000 */
[----:B--2---:R-:W-:Y:S05]  /*8370*/  CALL.ABS.NOINC R2 ;  /* 0x0000000002007343 */ /* 0x004fea0003c00000 */
.L_x_50:
[----:B------:R-:W-:Y:S01]  /*8380*/  UIADD3 UR4, UR37, -0x1, URZ ;  /* 0xffffffff25047890 */ /* 0x000fe2000fffe03f */
[----:B------:R-:W-:-:S05]  /*8390*/  MOV R19, UR36 ;  /* 0x0000002400137c02 */ /* 0x000fca0008000f00 */
[----:B------:R-:W-:-:S04]  /*83a0*/  IMAD.U32 R0, RZ, RZ, UR4 ;  /* 0x00000004ff007e24 */ /* 0x000fc8000f8e00ff */
[----:B------:R-:W-:-:S05]  /*83b0*/  IMAD R19, R0, 0x2200, R19 ;  /* 0x0000220000137824 */ /* 0x000fca00078e0213 */
        /* <DEDUP_REMOVED lines=18> */
.L_x_51:
[----:B------:R-:W1:Y:S01]  /*84e0*/  S2R R4, SR_TID.X ;  /* 0x0000000000047919 */ /* 0x000e620000002100 */
[----:B------:R-:W-:Y:S01]  /*84f0*/  ULDC.64 UR4, c[0x0][0x730] ;  /* 0x0001cc0000047ab9 */ /* 0x000fe20000000a00 */
[----:B------:R-:W-:Y:S01]  /*8500*/  VIADD R16, R16, 0x1f ;  /* 0x0000001f10107836 */ /* 0x000fe20000000000 */
[----:B------:R-:W-:Y:S01]  /*8510*/  ISETP.NE.U32.AND P0, PT, RZ, UR4, PT ;  /* 0x00000004ff007c0c */ /* 0x000fe2000bf05070 */
[----:B------:R-:W-:Y:S01]  /*8520*/  BSSY B0, `(.L_x_52) ;  /* 0x0000010000007945 */ /* 0x000fe20003800000 */
[----:B------:R-:W-:Y:S02]  /*8530*/  SHF.L.U32 R17, R17, 0x6, RZ ;  /* 0x0000000611117819 */ /* 0x000fe400000006ff */
[----:B------:R-:W-:-:S13]  /*8540*/  ISETP.NE.AND.EX P0, PT, RZ, UR5, PT, P0 ;  /* 0x00000005ff007c0c */ /* 0x000fda000bf05300 */
[----:B------:R-:W3:Y:S01]  /*8550*/  @P0 LDC R38, c[0x0][0x720] ;  /* 0x0001c800ff260b82 */ /* 0x000ee20000000800 */
[----:B------:R-:W-:Y:S01]  /*8560*/  ISETP.GT.U32.AND P0, PT, R16, 0x3e, PT ;  /* 0x0000003e1000780c */ /* 0x000fe20003f04070 */
[C---:B-1----:R-:W-:Y:S02]  /*8570*/  IMAD.SHL.U32 R0, R4.reuse, 0x2, RZ ;  /* 0x0000000204007824 */ /* 0x042fe400078e00ff */
[----:B--2---:R-:W-:-:S03]  /*8580*/  IMAD.SHL.U32 R2, R4, 0x10, RZ ;  /* 0x0000001004027824 */ /* 0x004fc600078e00ff */
[----:B----4-:R-:W-:Y:S02]  /*8590*/  LOP3.LUT R3, R0, 0x6, RZ, 0xc0, !PT ;  /* 0x0000000600037812 */ /* 0x010fe400078ec0ff */
[----:B------:R-:W-:-:S03]  /*85a0*/  LOP3.LUT R5, R2, 0x180, RZ, 0xc0, !PT ;  /* 0x0000018002057812 */ /* 0x000fc600078ec0ff */
[----:B------:R-:W-:Y:S01]  /*85b0*/  IMAD R3, R18, 0x400, R3 ;  /* 0x0000040012037824 */ /* 0x000fe200078e0203 */
[----:B------:R-:W-:Y:S02]  /*85c0*/  LOP3.LUT R5, R5, 0x30, R0, 0xf8, !PT ;  /* 0x0000003005057812 */ /* 0x000fe400078ef800 */
[----:B------:R-:W-:-:S04]  /*85d0*/  LOP3.LUT R0, R17, 0x40, RZ, 0xc0, !PT ;  /* 0x0000004011007812 */ /* 0x000fc800078ec0ff */
[----:B------:R-:W-:Y:S01]  /*85e0*/  IADD3 R20, R5, R3, R0 ;  /* 0x0000000305147210 */ /* 0x000fe20007ffe000 */
[----:B---3--:R-:W-:Y:S01]  /*85f0*/  FMUL R0, R23, R38 ;  /* 0x0000002617007220 */ /* 0x008fe20000400000 */
[----:B------:R-:W-:Y:S06]  /*8600*/  @P0 BRA `(.L_x_53) ;  /* 0x0000000000040947 */ /* 0x000fec0003800000 */
[----:B------:R-:W-:-:S04]  /*8610*/  DEPBAR.LE SB0, 0x1 ;  /* 0x000080400000791a */ /* 0x000fc80000000000 */
.L_x_53:
[----:B------:R-:W-:Y:S05]  /*8620*/  BSYNC B0 ;  /* 0x0000000000007941 */ /* 0x000fea0003800000 */
.L_x_52:
[----:B------:R-:W-:Y:S05]  /*8630*/  WARPSYNC.ALL ;  /* 0x0000000000007948 */ /* 0x000fea0003800000 */
[----:B------:R-:W-:Y:S01]  /*8640*/  BAR.SYNC.DEFER_BLOCKING 0x1, 0x80 ;  /* 0x0042000000007b1d */ /* 0x000fe20000010000 */
[----:B------:R-:W-:Y:S01]  /*8650*/  R2P PR, R4, 0x18 ;  /* 0x0000001804007804 */ /* 0x000fe20000000000 */
[-C--:B------:R-:W-:Y:S01]  /*8660*/  FMUL R3, R89, R38.reuse ;  /* 0x0000002659037220 */ /* 0x080fe20000400000 */
[-C--:B------:R-:W-:Y:S01]  /*8670*/  FMUL R18, R41, R38.reuse ;  /* 0x0000002629127220 */ /* 0x080fe20000400000 */
[-C--:B------:R-:W-:Y:S01]  /*8680*/  FMUL R2, R27, R38.reuse ;  /* 0x000000261b027220 */ /* 0x080fe20000400000 */
[----:B------:R-:W-:Y:S01]  /*8690*/  FMUL R5, R91, R38 ;  /* 0x000000265b057220 */ /* 0x000fe20000400000 */
[----:B------:R-:W-:Y:S01]  /*86a0*/  IMAD.IADD R20, R19, 0x1, R20 ;  /* 0x0000000113147824 */ /* 0x000fe200078e0214 */
[----:B------:R-:W-:Y:S01]  /*86b0*/  F2FP.SATFINITE.E4M3.F32.PACK_AB_MERGE_C R41, R3, R0, RZ ;  /* 0x000000000329723e */ /* 0x000fe200048070ff */
[----:B------:R-:W-:-:S02]  /*86c0*/  IMAD.MOV.U32 R3, RZ, RZ, 0x10 ;  /* 0x00000010ff037424 */ /* 0x000fc400078e00ff */
        /* <DEDUP_REMOVED lines=12> */
[----:B------:R-:W-:Y:S01]  /*8790*/  F2FP.SATFINITE.E4M3.F32.PACK_AB_MERGE_C R5, R5, R2, RZ ;  /* 0x000000020505723e */ /* 0x000fe200048070ff */
[-C--:B------:R-:W-:Y:S01]  /*87a0*/  FMUL R104, R104, R38.reuse ;  /* 0x0000002668687220 */ /* 0x080fe20000400000 */
[----:B------:R-:W-:Y:S01]  /*87b0*/  SEL R3, R3, 0xfffffff0, !P3 ;  /* 0xfffffff003037807 */ /* 0x000fe20005800000 */
[-C--:B------:R-:W-:Y:S01]  /*87c0*/  FMUL R105, R105, R38.reuse ;  /* 0x0000002669697220 */ /* 0x080fe20000400000 */
[-C--:B------:R-:W-:Y:S01]  /*87d0*/  FMUL R12, R35, R38.reuse ;  /* 0x00000026230c7220 */ /* 0x080fe20000400000 */
[-C--:B------:R-:W-:Y:S01]  /*87e0*/  FMUL R15, R107, R38.reuse ;  /* 0x000000266b0f7220 */ /* 0x080fe20000400000 */
[-C--:B------:R-:W-:Y:S01]  /*87f0*/  FMUL R108, R108, R38.reuse ;  /* 0x000000266c6c7220 */ /* 0x080fe20000400000 */
[-C--:B------:R-:W-:Y:S01]  /*8800*/  FMUL R109, R109, R38.reuse ;  /* 0x000000266d6d7220 */ /* 0x080fe20000400000 */
[-C--:B------:R-:W-:Y:S01]  /*8810*/  FMUL R14, R37, R38.reuse ;  /* 0x00000026250e7220 */ /* 0x080fe20000400000 */
[----:B------:R-:W-:Y:S01]  /*8820*/  FMUL R17, R111, R38 ;  /* 0x000000266f117220 */ /* 0x000fe20000400000 */
[----:B------:R-:W-:-:S02]  /*8830*/  VIADD R2, R20, 0x20 ;  /* 0x0000002014027836 */ /* 0x000fc40000000000 */
[-C--:B------:R-:W-:Y:S01]  /*8840*/  FMUL R112, R112, R38.reuse ;  /* 0x0000002670707220 */ /* 0x080fe20000400000 */
[-C--:B------:R-:W-:Y:S01]  /*8850*/  FMUL R113, R113, R38.reuse ;  /* 0x0000002671717220 */ /* 0x080fe20000400000 */
[-C--:B------:R-:W-:Y:S01]  /*8860*/  FMUL R16, R39, R38.reuse ;  /* 0x0000002627107220 */ /* 0x080fe20000400000 */
[-C--:B------:R-:W-:Y:S01]  /*8870*/  FMUL R21, R115, R38.reuse ;  /* 0x0000002673157220 */ /* 0x080fe20000400000 */
[-C--:B------:R-:W-:Y:S01]  /*8880*/  FMUL R116, R116, R38.reuse ;  /* 0x0000002674747220 */ /* 0x080fe20000400000 */
[-C--:B------:R-:W-:Y:S01]  /*8890*/  FMUL R117, R117, R38.reuse ;  /* 0x0000002675757220 */ /* 0x080fe20000400000 */
[----:B------:R-:W-:Y:S01]  /*88a0*/  FMUL R23, R119, R38 ;  /* 0x0000002677177220 */ /* 0x000fe20000400000 */
[C---:B------:R-:W-:Y:S01]  /*88b0*/  @P4 VIADD R2, R20.reuse, 0xffffffe0 ;  /* 0xffffffe014024836 */ /* 0x040fe20000000000 */
[----:B------:R-:W-:Y:S01]  /*88c0*/  F2FP.SATFINITE.E4M3.F32.PACK_AB_MERGE_C R7, R7, R4, RZ ;  /* 0x000000040707723e */ /* 0x000fe200048070ff */
[----:B------:R-:W-:Y:S01]  /*88d0*/  IMAD.IADD R0, R20, 0x1, R3 ;  /* 0x0000000114007824 */ /* 0x000fe200078e0203 */
[----:B------:R-:W-:Y:S01]  /*88e0*/  F2FP.SATFINITE.E4M3.F32.PACK_AB_MERGE_C R9, R9, R6, RZ ;  /* 0x000000060909723e */ /* 0x000fe200048070ff */
[----:B------:R1:W-:Y:S01]  /*88f0*/  STS.U16 [R20], R41 ;  /* 0x0000002914007388 */ /* 0x0003e20000000400 */
[----:B------:R-:W-:Y:S01]  /*8900*/  F2FP.SATFINITE.E4M3.F32.PACK_AB_MERGE_C R97, R97, R96, RZ ;  /* 0x000000606161723e */ /* 0x000fe200048070ff */
[----:B------:R-:W-:Y:S01]  /*8910*/  FMUL R22, R123, R38 ;  /* 0x000000267b167220 */ /* 0x000fe20000400000 */
[----:B------:R-:W-:Y:S01]  /*8920*/  F2FP.SATFINITE.E4M3.F32.PACK_AB_MERGE_C R11, R11, R8, RZ ;  /* 0x000000080b0b723e */ /* 0x000fe200048070ff */
[----:B------:R1:W-:Y:S01]  /*8930*/  STS.U16 [R20+0x200], R5 ;  /* 0x0002000514007388 */ /* 0x0003e20000000400 */
        /* <DEDUP_REMOVED lines=20> */
[----:B------:R-:W-:Y:S01]  /*8a80*/  IADD3 R3, R3, R2, RZ ;  /* 0x0000000203037210 */ /* 0x000fe20007ffe0ff */
[-C--:B------:R-:W-:Y:S01]  /*8a90*/  FMUL R125, R125, R38.reuse ;  /* 0x000000267d7d7220 */ /* 0x080fe20000400000 */
[-C--:B------:R-:W-:Y:S01]  /*8aa0*/  FMUL R124, R124, R38.reuse ;  /* 0x000000267c7c7220 */ /* 0x080fe20000400000 */
[----:B------:R1:W-:Y:S01]  /*8ab0*/  STS.U16 [R0+0x208], R13 ;  /* 0x0002080d00007388 */ /* 0x0003e20000000400 */
[-C--:B------:R-:W-:Y:S01]  /*8ac0*/  FMUL R26, R131, R38.reuse ;  /* 0x00000026831a7220 */ /* 0x080fe20000400000 */
[-C--:B------:R-:W-:Y:S01]  /*8ad0*/  FMUL R29, R47, R38.reuse ;  /* 0x000000262f1d7220 */ /* 0x080fe20000400000 */
[-C--:B------:R-:W-:Y:S01]  /*8ae0*/  FMUL R129, R129, R38.reuse ;  /* 0x0000002681817220 */ /* 0x080fe20000400000 */
[----:B------:R1:W-:Y:S01]  /*8af0*/  STS.U16 [R2], R105 ;  /* 0x0000006902007388 */ /* 0x0003e20000000400 */
[-C--:B------:R-:W-:Y:S01]  /*8b00*/  FMUL R128, R128, R38.reuse ;  /* 0x0000002680807220 */ /* 0x080fe20000400000 */
[-C--:B------:R-:W-:Y:S01]  /*8b10*/  FMUL R28, R135, R38.reuse ;  /* 0x00000026871c7220 */ /* 0x080fe20000400000 */
[-C--:B------:R-:W-:Y:S01]  /*8b20*/  FMUL R31, R49, R38.reuse ;  /* 0x00000026311f7220 */ /* 0x080fe20000400000 */
[----:B------:R1:W-:Y:S01]  /*8b30*/  STS.U16 [R2+0x200], R15 ;  /* 0x0002000f02007388 */ /* 0x0003e20000000400 */
        /* <DEDUP_REMOVED lines=22> */
[----:B------:R-:W-:Y:S01]  /*8ca0*/  FMUL R148, R148, R38 ;  /* 0x0000002694947220 */ /* 0x000fe20000400000 */
[----:B------:R1:W-:Y:S01]  /*8cb0*/  STS.U16 [R3+0x208], R18 ;  /* 0x0002081203007388 */ /* 0x0003e20000000400 */
[----:B------:R-:W-:Y:S01]  /*8cc0*/  BSSY B0, `(.L_x_54) ;  /* 0x0000023000007945 */ /* 0x000fe20003800000 */
[----:B------:R-:W-:Y:S01]  /*8cd0*/  F2FP.SATFINITE.E4M3.F32.PACK_AB_MERGE_C R121, R121, R120, RZ ;  /* 0x000000787979723e */ /* 0x000fe200048070ff */
[----:B------:R-:W-:Y:S01]  /*8ce0*/  @!PT LDS RZ, [RZ] ;  /* 0x00000000fffff984 */ /* 0x000fe20000000800 */
[----:B------:R-:W-:Y:S01]  /*8cf0*/  @!PT LDS RZ, [RZ] ;  /* 0x00000000fffff984 */ /* 0x000fe20000000800 */
[----:B------:R-:W-:Y:S01]  /*8d00*/  @!PT LDS RZ, [RZ] ;  /* 0x00000000fffff984 */ /* 0x000fe20000000800 */
[----:B------:R-:W-:Y:S01]  /*8d10*/  @!PT LDS RZ, [RZ] ;  /* 0x00000000fffff984 */ /* 0x000fe20000000800 */
[----:B------:R2:W-:Y:S06]  /*8d20*/  MEMBAR.ALL.CTA ;  /* 0x0000000000007992 */ /* 0x0005ec0000008000 */
[----:B--2---:R-:W2:Y:S01]  /*8d30*/  FENCE.VIEW.ASYNC.S ;  /* 0x00000000000073c6 */ /* 0x004ea20000000000 */
[----:B------:R-:W-:-:S02]  /*8d40*/  F2FP.SATFINITE.E4M3.F32.PACK_AB_MERGE_C R25, R22, R25, RZ ;  /* 0x000000191619723e */ /* 0x000fc400048070ff */
[----:B------:R-:W-:Y:S02]  /*8d50*/  F2FP.SATFINITE.E4M3.F32.PACK_AB_MERGE_C R125, R125, R124, RZ ;  /* 0x0000007c7d7d723e */ /* 0x000fe400048070ff */
[----:B------:R-:W-:Y:S02]  /*8d60*/  F2FP.SATFINITE.E4M3.F32.PACK_AB_MERGE_C R27, R24, R27, RZ ;  /* 0x0000001b181b723e */ /* 0x000fe400048070ff */
[----:B------:R-:W-:Y:S02]  /*8d70*/  F2FP.SATFINITE.E4M3.F32.PACK_AB_MERGE_C R129, R129, R128, RZ ;  /* 0x000000808181723e */ /* 0x000fe400048070ff */
[----:B------:R-:W-:Y:S02]  /*8d80*/  F2FP.SATFINITE.E4M3.F32.PACK_AB_MERGE_C R29, R26, R29, RZ ;  /* 0x0000001d1a1d723e */ /* 0x000fe400048070ff */
[----:B------:R-:W-:Y:S02]  /*8d90*/  F2FP.SATFINITE.E4M3.F32.PACK_AB_MERGE_C R133, R133, R132, RZ ;  /* 0x000000848585723e */ /* 0x000fe400048070ff */
        /* <DEDUP_REMOVED lines=8> */
[----:B------:R-:W-:Y:S01]  /*8e20*/  F2FP.SATFINITE.E4M3.F32.PACK_AB_MERGE_C R36, R36, R39, RZ ;  /* 0x000000272424723e */ /* 0x000fe200048070ff */
[----:B--2---:R-:W-:Y:S06]  /*8e30*/  BAR.SYNC.DEFER_BLOCKING 0x1, 0x80 ;  /* 0x0042000000007b1d */ /* 0x004fec0000010000 */
[----:B-1----:R-:W-:Y:S05]  /*8e40*/  @P0 BRA `(.L_x_55) ;  /* 0x0000000000280947 */ /* 0x002fea0003800000 */
[----:B------:R-:W-:Y:S01]  /*8e50*/  S2UR UR44, SR_CTAID.Z ;  /* 0x00000000002c79c3 */ /* 0x000fe20000002700 */
[----:B------:R-:W-:Y:S01]  /*8e60*/  ULDC.64 UR4, c[0x0][0x198] ;  /* 0x0000660000047ab9 */ /* 0x000fe20000000a00 */
[----:B------:R-:W-:Y:S01]  /*8e70*/  R2UR UR40, R19 ;  /* 0x00000000132872ca */ /* 0x000fe200000e0000 */
[----:B------:R-:W-:Y:S01]  /*8e80*/  UIADD3 UR4, UP0, UR4, 0x670, URZ ;  /* 0x0000067004047890 */ /* 0x000fe2000ff1e03f */
[----:B------:R-:W-:-:S03]  /*8e90*/  UMOV UR41, URZ ;  /* 0x0000003f00297c82 */ /* 0x000fc60008000000 */
[----:B------:R-:W-:Y:S01]  /*8ea0*/  UIADD3.X UR5, URZ, UR5, URZ, UP0, !UPT ;  /* 0x000000053f057290 */ /* 0x000fe200087fe43f */
[----:B------:R-:W1:Y:S08]  /*8eb0*/  S2UR UR43, SR_CTAID.Y ;  /* 0x00000000002b79c3 */ /* 0x000e700000002600 */
[----:B-1----:R1:W-:Y:S01]  /*8ec0*/  UTMASTG.4D [UR40], [UR4] ;  /* 0x00000028040073b5 */ /* 0x0023e20008018000 */
[----:B------:R0:W-:Y:S01]  /*8ed0*/  UTMACMDFLUSH ;  /* 0x00000000000079b7 */ /* 0x0001e20000000000 */
[----:B-1----:R-:W-:-:S04]  /*8ee0*/  DEPBAR.LE SB0, 0x1 ;  /* 0x000080400000791a */ /* 0x002fc80000000000 */
.L_x_55:
[----:B------:R-:W-:Y:S05]  /*8ef0*/  BSYNC B0 ;  /* 0x0000000000007941 */ /* 0x000fea0003800000 */
.L_x_54:
[----:B------:R-:W-:Y:S06]  /*8f00*/  BAR.SYNC.DEFER_BLOCKING 0x1, 0x80 ;  /* 0x0042000000007b1d */ /* 0x000fec0000010000 */
[----:B------:R-:W-:Y:S01]  /*8f10*/  BSSY B0, `(.L_x_56) ;  /* 0x0000023000007945 */ /* 0x000fe20003800000 */
[----:B------:R1:W-:Y:S04]  /*8f20*/  STS.U16 [R20+0x1000], R121 ;  /* 0x0010007914007388 */ /* 0x0003e80000000400 */
        /* <DEDUP_REMOVED lines=14> */
[----:B------:R1:W-:Y:S01]  /*9010*/  STS.U16 [R3+0x1208], R36 ;  /* 0x0012082403007388 */ /* 0x0003e20000000400 */
[----:B------:R-:W-:Y:S01]  /*9020*/  @!PT LDS RZ, [RZ] ;  /* 0x00000000fffff984 */ /* 0x000fe20000000800 */
[----:B------:R-:W-:Y:S01]  /*9030*/  @!PT LDS RZ, [RZ] ;  /* 0x00000000fffff984 */ /* 0x000fe20000000800 */
[----:B------:R-:W-:Y:S01]  /*9040*/  @!PT LDS RZ, [RZ] ;  /* 0x00000000fffff984 */ /* 0x000fe20000000800 */
[----:B------:R-:W-:Y:S01]  /*9050*/  @!PT LDS RZ, [RZ] ;  /* 0x00000000fffff984 */ /* 0x000fe20000000800 */
[----:B------:R2:W-:Y:S06]  /*9060*/  MEMBAR.ALL.CTA ;  /* 0x0000000000007992 */ /* 0x0005ec0000008000 */
[----:B--2---:R-:W2:Y:S02]  /*9070*/  FENCE.VIEW.ASYNC.S ;  /* 0x00000000000073c6 */ /* 0x004ea40000000000 */
[----:B--2---:R-:W-:Y:S06]  /*9080*/  BAR.SYNC.DEFER_BLOCKING 0x1, 0x80 ;  /* 0x0042000000007b1d */ /* 0x004fec0000010000 */
[----:B-1----:R-:W-:Y:S05]  /*9090*/  @P0 BRA `(.L_x_57) ;  /* 0x0000000000280947 */ /* 0x002fea0003800000 */
[----:B------:R-:W-:Y:S01]  /*90a0*/  S2UR UR44, SR_CTAID.Z ;  /* 0x00000000002c79c3 */ /* 0x000fe20000002700 */
[----:B------:R-:W-:Y:S01]  /*90b0*/  R2UR UR40, R19 ;  /* 0x00000000132872ca */ /* 0x000fe200000e0000 */
[----:B------:R-:W-:Y:S01]  /*90c0*/  ULDC.64 UR4, c[0x0][0x198] ;  /* 0x0000660000047ab9 */ /* 0x000fe20000000a00 */
[----:B------:R-:W-:Y:S01]  /*90d0*/  UMOV UR41, 0x40 ;  /* 0x0000004000297882 */ /* 0x000fe20000000000 */
[----:B------:R-:W-:-:S04]  /*90e0*/  UIADD3 UR4, UP0, UR4, 0x670, URZ ;  /* 0x0000067004047890 */ /* 0x000fc8000ff1e03f */
[----:B------:R-:W1:Y:S01]  /*90f0*/  S2UR UR43, SR_CTAID.Y ;  /* 0x00000000002b79c3 */ /* 0x000e620000002600 */
[----:B------:R-:W-:-:S05]  /*9100*/  UIADD3.X UR5, URZ, UR5, URZ, UP0, !UPT ;  /* 0x000000053f057290 */ /* 0x000fca00087fe43f */
[----:B------:R-:W-:-:S09]  /*9110*/  UIADD3 UR40, UR40, 0x1000, URZ ;  /* 0x0000100028287890 */ /* 0x000fd2000fffe03f */
[----:B-1----:R1:W-:Y:S02]  /*9120*/  UTMASTG.4D [UR40], [UR4] ;  /* 0x00000028040073b5 */ /* 0x0023e40008018000 */
[----:B-1----:R0:W-:Y:S02]  /*9130*/  UTMACMDFLUSH ;  /* 0x00000000000079b7 */ /* 0x0021e40000000000 */
.L_x_57:
[----:B------:R-:W-:Y:S05]  /*9140*/  BSYNC B0 ;  /* 0x0000000000007941 */ /* 0x000fea0003800000 */
.L_x_56:
[----:B------:R-:W-:Y:S01]  /*9150*/  UIADD3 UR37, UR37, -0x1, URZ ;  /* 0xffffffff25257890 */ /* 0x000fe2000fffe03f */
[----:B------:R-:W-:-:S04]  /*9160*/  DEPBAR.LE SB0, 0x0 ;  /* 0x000080000000791a */ /* 0x000fc80000000000 */
[----:B------:R-:W-:-:S04]  /*9170*/  USHF.L.U32 UR4, UR37, 0x3, URZ ;  /* 0x0000000325047899 */ /* 0x000fc8000800063f */
[----:B------:R-:W-:-:S04]  /*9180*/  ULOP3.LUT UR4, UR4, 0x8, URZ, 0xe2, !UPT ;  /* 0x0000000804047892 */ /* 0x000fc8000f8ee23f */
[----:B------:R-:W-:-:S06]  /*9190*/  ULOP3.LUT UR4, UR4, 0x18, URZ, 0x3c, !UPT ;  /* 0x0000001804047892 */ /* 0x000fcc000f8e3c3f */
[----:B------:R-:W-:-:S04]  /*91a0*/  IMAD.U32 R0, RZ, RZ, UR4 ;  /* 0x00000004ff007e24 */ /* 0x000fc8000f8e00ff */
[----:B------:R-:W-:Y:S01]  /*91b0*/  SYNCS.ARRIVE.TRANS64.A1T0 RZ, [R0+UR36+0x18090], RZ ;  /* 0x018090ff00ff79a7 */ /* 0x000fe20008100024 */
[----:B------:R-:W-:Y:S05]  /*91c0*/  EXIT ;  /* 0x000000000000794d */ /* 0x000fea0003800000 */
.L_x_6:
[----:B------:R-:W-:-:S08]  /*91d0*/  UISETP.NE.AND UP0, UPT, UR7, 0x1, UPT ;  /* 0x000000010700788c */ /* 0x000fd0000bf05270 */
[----:B------:R-:W1:-:S00]  /*91e0*/  USETMAXREG.DEALLOC.CTAPOOL 0x18 ;  /* 0x00000018000079c8 */ /* 0x000e4000080e0500 */
[----:B------:R-:W-:-:S13]  /*91f0*/  PLOP3.LUT P0, PT, PT, PT, UP0, 0x80, 0x0 ;  /* 0x000000000000781c */ /* 0x000fda0003f0f008 */
[----:B------:R-:W-:Y:S05]  /*9200*/  @P0 EXIT ;  /* 0x000000000000094d */ /* 0x000fea0003800000 */
[----:B------:R-:W2:Y:S01]  /*9210*/  S2UR UR11, SR_CTAID.X ;  /* 0x00000000000b79c3 */ /* 0x000ea20000002500 */
[----:B------:R-:W-:Y:S01]  /*9220*/  ELECT P3, URZ, PT ;  /* 0x00000000003f782f */ /* 0x000fe20003860000 */
[----:B------:R-:W-:Y:S01]  /*9230*/  BSSY B0, `(.L_x_58) ;  /* 0x0000029000007945 */ /* 0x000fe20003800000 */
[----:B-1----:R-:W-:Y:S02]  /*9240*/  IMAD.MOV.U32 R2, RZ, RZ, RZ ;  /* 0x000000ffff027224 */ /* 0x002fe400078e00ff */
[----:B------:R-:W-:Y:S02]  /*9250*/  IMAD.MOV.U32 R8, RZ, RZ, RZ ;  /* 0x000000ffff087224 */ /* 0x000fe400078e00ff */
[----:B------:R-:W-:Y:S01]  /*9260*/  IMAD.MOV.U32 R4, RZ, RZ, RZ ;  /* 0x000000ffff047224 */ /* 0x000fe200078e00ff */
[----:B------:R-:W1:Y:S08]  /*9270*/  S2UR UR20, SR_CTAID.Y ;  /* 0x00000000001479c3 */ /* 0x000e700000002600 */
[----:B------:R-:W3:Y:S01]  /*9280*/  S2UR UR21, SR_CTAID.Z ;  /* 0x00000000001579c3 */ /* 0x000ee20000002700 */
[----:B--2---:R-:W-:Y:S01]  /*9290*/  USHF.L.U32 UR11, UR11, 0x7, URZ ;  /* 0x000000070b0b7899 */ /* 0x004fe2000800063f */
[----:B------:R-:W-:Y:S11]  /*92a0*/  @!P3 BRA `(.L_x_59) ;  /* 0x000000000084b947 */ /* 0x000ff60003800000 */
[----:B------:R-:W2:Y:S01]  /*92b0*/  S2R R4, SR_CgaCtaId ;  /* 0x0000000000047919 */ /* 0x000ea20000008800 */
[----:B------:R-:W-:Y:S01]  /*92c0*/  MOV R3, 0x400 ;  /* 0x0000040000037802 */ /* 0x000fe20000000f00 */
[----:B------:R-:W-:-:S03]  /*92d0*/  IMAD.MOV.U32 R5, RZ, RZ, 0x1 ;  /* 0x00000001ff057424 */ /* 0x000fc600078e00ff */
[----:B--2---:R-:W-:Y:S02]  /*92e0*/  LEA R4, R4, R3, 0x18 ;  /* 0x0000000304047211 */ /* 0x004fe400078ec0ff */
[----:B------:R-:W-:-:S04]  /*92f0*/  SHF.L.U32 R3, R5, 0x1f, RZ ;  /* 0x0000001f05037819 */ /* 0x000fc800000006ff */
[----:B------:R-:W2:Y:S02]  /*9300*/  SYNCS.PHASECHK.TRANS64.TRYWAIT P0, [R4+URZ+0x18060], R3 ;  /* 0x01806003040075a7 */ /* 0x000ea4000800017f */
[----:B--2---:R-:W-:Y:S05]  /*9310*/  @!P0 BRA `(.L_x_60) ;  /* 0x0000001000608947 */ /* 0x004fea0003800000 */
.L_x_96:
[----:B------:R-:W-:Y:S01]  /*9320*/  ULOP3.LUT UR4, UR6, 0x2, URZ, 0xfc, !UPT ;  /* 0x0000000206047892 */ /* 0x000fe2000f8efc3f */
[----:B--2---:R-:W-:-:S03]  /*9330*/  @P2 IMAD.MOV.U32 R3, RZ, RZ, 0x2000 ;  /* 0x00002000ff032424 */ /* 0x004fc600078e00ff */
[----:B------:R-:W-:Y:S01]  /*9340*/  UPRMT UR4, UR4, 0x9910, URZ ;  /* 0x0000991004047896 */ /* 0x000fe2000800003f */
[----:B------:R2:W-:Y:S03]  /*9350*/  @P2 SYNCS.ARRIVE.TRANS64 RZ, [R4+URZ+0x18050], R3 ;  /* 0x0180500304ff29a7 */ /* 0x0005e6000800003f */
[----:B------:R-:W-:-:S06]  /*9360*/  UISETP.NE.AND UP0, UPT, UR4, 0x2, UPT ;  /* 0x000000020400788c */ /* 0x000fcc000bf05270 */
[----:B------:R-:W-:-:S13]  /*9370*/  PLOP3.LUT P0, PT, PT, PT, UP0, 0x80, 0x0 ;  /* 0x000000000000781c */ /* 0x000fda0003f0f008 */
[----:B--2---:R-:W-:Y:S05]  /*9380*/  @P0 BRA `(.L_x_61) ;  /* 0x0000000000040947 */ /* 0x004fea0003800000 */
[----:B-1-3--:R-:W-:Y:S01]  /*9390*/  BPT.TRAP 0x1 ;  /* 0x000000040000795c */ /* 0x00afe20000300000 */
.L_x_61:
[----:B------:R-:W-:-:S04]  /*93a0*/  LOP3.LUT P0, RZ, R0, 0x1f, RZ, 0xc0, !PT ;  /* 0x0000001f00ff7812 */ /* 0x000fc8000780c0ff */
[----:B------:R-:W-:-:S13]  /*93b0*/  PLOP3.LUT P0, PT, P0, P2, PT, 0x2a, 0x0 ;  /* 0x000000000000781c */ /* 0x000fda0000704572 */
[----:B------:R-:W-:Y:S05]  /*93c0*/  @P0 BRA `(.L_x_62) ;  /* 0x0000000000040947 */ /* 0x000fea0003800000 */
[----:B-1-3--:R-:W-:Y:S01]  /*93d0*/  BPT.TRAP 0x1 ;  /* 0x000000040000795c */ /* 0x00afe20000300000 */
.L_x_62:
[----:B------:R-:W-:Y:S01]  /*93e0*/  R2UR UR8, R4 ;  /* 0x00000000040872ca */ /* 0x000fe200000e0000 */
[----:B------:R-:W-:Y:S01]  /*93f0*/  ULDC.64 UR4, c[0x0][0x198] ;  /* 0x0000660000047ab9 */ /* 0x000fe20000000a00 */
[----:B------:R-:W-:Y:S01]  /*9400*/  UMOV UR14, 0x0 ;  /* 0x00000000000e7882 */ /* 0x000fe20000000000 */
[----:B------:R-:W-:Y:S01]  /*9410*/  UIADD3 UR4, UP0, UR4, 0xf0, URZ ;  /* 0x000000f004047890 */ /* 0x000fe2000ff1e03f */
[----:B------:R-:W-:Y:S01]  /*9420*/  MOV R4, 0x1 ;  /* 0x0000000100047802 */ /* 0x000fe20000000f00 */
[----:B------:R-:W-:Y:S01]  /*9430*/  UMOV UR15, 0x10000000 ;  /* 0x10000000000f7882 */ /* 0x000fe20000000000 */
[----:B------:R-:W-:Y:S01]  /*9440*/  UMOV UR10, URZ ;  /* 0x0000003f000a7c82 */ /* 0x000fe20008000000 */
[----:B------:R-:W-:Y:S01]  /*9450*/  UIADD3.X UR5, URZ, UR5, URZ, UP0, !UPT ;  /* 0x000000053f057290 */ /* 0x000fe200087fe43f */
[----:B------:R-:W-:Y:S01]  /*9460*/  IMAD.MOV.U32 R8, RZ, RZ, 0x40 ;  /* 0x00000040ff087424 */ /* 0x000fe200078e00ff */
[----:B-1----:R-:W-:Y:S01]  /*9470*/  UMOV UR12, UR20 ;  /* 0x00000014000c7c82 */ /* 0x002fe20008000000 */
[----:B---3--:R-:W-:-:S03]  /*9480*/  UMOV UR13, UR21 ;  /* 0x00000015000d7c82 */ /* 0x008fc60008000000 */
[----:B------:R-:W-:-:S09]  /*9490*/  UIADD3 UR9, UR8, 0x18050, URZ ;  /* 0x0001805008097890 */ /* 0x000fd2000fffe03f */
[----:B------:R2:W-:Y:S02]  /*94a0*/  UTMALDG.4D [UR8], [UR4], desc[UR14] ;  /* 0x00000e08040075b4 */ /* 0x0005e40008019000 */
[----:B--2---:R-:W-:Y:S01]  /*94b0*/  NOP ;  /* 0x0000000000007918 */ /* 0x004fe20000000000 */
.L_x_59:
[----:B-1-3--:R-:W-:Y:S05]  /*94c0*/  BSYNC B0 ;  /* 0x0000000000007941 */ /* 0x00afea0003800000 */
.L_x_58:
[----:B------:R-:W1:Y:S01]  /*94d0*/  LDC R3, c[0x0][0x28c] ;  /* 0x0000a300ff037b82 */ /* 0x000e620000000800 */
[----:B------:R-:W-:Y:S01]  /*94e0*/  BSSY B0, `(.L_x_63) ;  /* 0x0000023000007945 */ /* 0x000fe20003800000 */
[----:B-1----:R-:W-:-:S13]  /*94f0*/  ISETP.GT.AND P4, PT, R3, RZ, P3 ;  /* 0x000000ff0300720c */ /* 0x002fda0001f84270 */
[----:B------:R-:W-:Y:S05]  /*9500*/  @!P4 BRA `(.L_x_64) ;  /* 0x000000000080c947 */ /* 0x000fea0003800000 */
[----:B------:R-:W1:Y:S01]  /*9510*/  S2R R5, SR_CgaCtaId ;  /* 0x0000000000057919 */ /* 0x000e620000008800 */
[----:B------:R-:W-:-:S04]  /*9520*/  MOV R2, 0x400 ;  /* 0x0000040000027802 */ /* 0x000fc80000000f00 */
[----:B-1----:R-:W-:Y:S01]  /*9530*/  LEA R5, R5, R2, 0x18 ;  /* 0x0000000205057211 */ /* 0x002fe200078ec0ff */
[----:B------:R-:W-:-:S05]  /*9540*/  IMAD.MOV.U32 R2, RZ, RZ, 0x1 ;  /* 0x00000001ff027424 */ /* 0x000fca00078e00ff */
[----:B------:R-:W-:-:S04]  /*9550*/  SHF.L.U32 R2, R2, 0x1f, RZ ;  /* 0x0000001f02027819 */ /* 0x000fc800000006ff */
[----:B------:R-:W1:Y:S02]  /*9560*/  SYNCS.PHASECHK.TRANS64.TRYWAIT P0, [R5+URZ+0x18028], R2 ;  /* 0x01802802050075a7 */ /* 0x000e64000800017f */
[----:B-1----:R-:W-:Y:S05]  /*9570*/  @!P0 BRA `(.L_x_65) ;  /* 0x0000000c00dc8947 */ /* 0x002fea0003800000 */
.L_x_97:
[----:B------:R-:W-:Y:S01]  /*9580*/  ULOP3.LUT UR4, UR6, 0x2, URZ, 0xfc, !UPT ;  /* 0x0000000206047892 */ /* 0x000fe2000f8efc3f */
[----:B-1----:R-:W-:-:S03]  /*9590*/  @P2 IMAD.MOV.U32 R2, RZ, RZ, 0x4000 ;  /* 0x00004000ff022424 */ /* 0x002fc600078e00ff */
[----:B------:R-:W-:Y:S01]  /*95a0*/  UPRMT UR4, UR4, 0x9910, URZ ;  /* 0x0000991004047896 */ /* 0x000fe2000800003f */
[----:B------:R1:W-:Y:S03]  /*95b0*/  @P2 SYNCS.ARRIVE.TRANS64 RZ, [R5+URZ+0x18000], R2 ;  /* 0x0180000205ff29a7 */ /* 0x0003e6000800003f */
[----:B------:R-:W-:-:S06]  /*95c0*/  UISETP.NE.AND UP0, UPT, UR4, 0x2, UPT ;  /* 0x000000020400788c */ /* 0x000fcc000bf05270 */
[----:B------:R-:W-:-:S13]  /*95d0*/  PLOP3.LUT P0, PT, PT, PT, UP0, 0x80, 0x0 ;  /* 0x000000000000781c */ /* 0x000fda0003f0f008 */
[----:B-1----:R-:W-:Y:S05]  /*95e0*/  @P0 BRA `(.L_x_66) ;  /* 0x0000000000040947 */ /* 0x002fea0003800000 */
[----:B------:R-:W-:Y:S01]  /*95f0*/  BPT.TRAP 0x1 ;  /* 0x000000040000795c */ /* 0x000fe20000300000 */
.L_x_66:
[----:B------:R-:W-:-:S04]  /*9600*/  LOP3.LUT P0, RZ, R0, 0x1f, RZ, 0xc0, !PT ;  /* 0x0000001f00ff7812 */ /* 0x000fc8000780c0ff */
[----:B------:R-:W-:-:S13]  /*9610*/  PLOP3.LUT P0, PT, P0, P2, PT, 0x2a, 0x0 ;  /* 0x000000000000781c */ /* 0x000fda0000704572 */
[----:B------:R-:W-:Y:S05]  /*9620*/  @P0 BRA `(.L_x_67) ;  /* 0x0000000000040947 */ /* 0x000fea0003800000 */
[----:B------:R-:W-:Y:S01]  /*9630*/  BPT.TRAP 0x1 ;  /* 0x000000040000795c */ /* 0x000fe20000300000 */
.L_x_67:
[----:B------:R-:W-:Y:S01]  /*9640*/  R2UR UR17, R5 ;  /* 0x00000000051172ca */ /* 0x000fe200000e0000 */
[----:B------:R-:W-:Y:S01]  /*9650*/  ULDC.64 UR4, c[0x0][0x198] ;  /* 0x0000660000047ab9 */ /* 0x000fe20000000a00 */
[----:B------:R-:W-:Y:S01]  /*9660*/  UMOV UR8, 0x0 ;  /* 0x0000000000087882 */ /* 0x000fe20000000000 */
[----:B------:R-:W-:Y:S01]  /*9670*/  UIADD3 UR4, UP0, UR4, 0x1f0, URZ ;  /* 0x000001f004047890 */ /* 0x000fe2000ff1e03f */
[----:B------:R-:W-:Y:S01]  /*9680*/  IMAD.MOV.U32 R2, RZ, RZ, 0x1 ;  /* 0x00000001ff027424 */ /* 0x000fe200078e00ff */
[----:B------:R-:W-:Y:S01]  /*9690*/  UMOV UR9, 0x10000000 ;  /* 0x1000000000097882 */ /* 0x000fe20000000000 */
[----:B------:R-:W-:Y:S01]  /*96a0*/  UMOV UR18, URZ ;  /* 0x0000003f00127c82 */ /* 0x000fe20008000000 */
[----:B------:R-:W-:Y:S01]  /*96b0*/  UIADD3.X UR5, URZ, UR5, URZ, UP0, !UPT ;  /* 0x000000053f057290 */ /* 0x000fe200087fe43f */
[----:B------:R-:W-:-:S05]  /*96c0*/  UMOV UR19, URZ ;  /* 0x0000003f00137c82 */ /* 0x000fca0008000000 */
[----:B------:R-:W-:Y:S02]  /*96d0*/  UIADD3 UR16, UR17, 0x4000, URZ ;  /* 0x0000400011107890 */ /* 0x000fe4000fffe03f */
[----:B------:R-:W-:-:S09]  /*96e0*/  UIADD3 UR17, UR17, 0x18000, URZ ;  /* 0x0001800011117890 */ /* 0x000fd2000fffe03f */
[----:B------:R1:W-:Y:S02]  /*96f0*/  UTMALDG.4D [UR16], [UR4], desc[UR8] ;  /* 0x00000810040075b4 */ /* 0x0003e40008019000 */
[----:B-1----:R-:W-:Y:S01]  /*9700*/  NOP ;  /* 0x0000000000007918 */ /* 0x002fe20000000000 */
.L_x_64:
[----:B------:R-:W-:Y:S05]  /*9710*/  BSYNC B0 ;  /* 0x0000000000007941 */ /* 0x000fea0003800000 */
.L_x_63:
[----:B------:R-:W-:Y:S04]  /*9720*/  BSSY B0, `(.L_x_68) ;  /* 0x0000025000007945 */ /* 0x000fe80003800000 */
[----:B------:R-:W-:Y:S05]  /*9730*/  @!P3 BRA `(.L_x_69) ;  /* 0x00000000008cb947 */ /* 0x000fea0003800000 */
[----:B------:R-:W1:Y:S01]  /*9740*/  S2R R6, SR_CgaCtaId ;  /* 0x0000000000067919 */ /* 0x000e620000008800 */
[----:B------:R-:W-:-:S04]  /*9750*/  MOV R5, 0x400 ;  /* 0x0000040000057802 */ /* 0x000fc80000000f00 */
[----:B-1----:R-:W-:Y:S01]  /*9760*/  LEA R7, R6, R5, 0x18 ;  /* 0x0000000506077211 */ /* 0x002fe200078ec0ff */
[----:B------:R-:W-:-:S04]  /*9770*/  IMAD.MOV.U32 R6, RZ, RZ, 0x1 ;  /* 0x00000001ff067424 */ /* 0x000fc800078e00ff */
[----:B------:R-:W-:Y:S01]  /*9780*/  IMAD R5, R4, 0x8, R7 ;  /* 0x0000000804057824 */ /* 0x000fe200078e0207 */
[----:B------:R-:W-:-:S04]  /*9790*/  SHF.L.U32 R6, R6, 0x1f, RZ ;  /* 0x0000001f06067819 */ /* 0x000fc800000006ff */
[----:B------:R-:W1:Y:S02]  /*97a0*/  SYNCS.PHASECHK.TRANS64.TRYWAIT P0, [R5+URZ+0x18060], R6 ;  /* 0x01806006050075a7 */ /* 0x000e64000800017f */
[----:B-1----:R-:W-:Y:S05]  /*97b0*/  @!P0 BRA `(.L_x_70) ;  /* 0x0000000c00608947 */ /* 0x002fea0003800000 */
.L_x_98:
[----:B------:R-:W-:Y:S01]  /*97c0*/  ULOP3.LUT UR4, UR6, 0x2, URZ, 0xfc, !UPT ;  /* 0x0000000206047892 */ /* 0x000fe2000f8efc3f */
[----:B-1----:R-:W-:-:S03]  /*97d0*/  @P2 MOV R6, 0x2000 ;  /* 0x0000200000062802 */ /* 0x002fc60000000f00 */
[----:B------:R-:W-:Y:S01]  /*97e0*/  UPRMT UR4, UR4, 0x9910, URZ ;  /* 0x0000991004047896 */ /* 0x000fe2000800003f */
[----:B------:R1:W-:Y:S03]  /*97f0*/  @P2 SYNCS.ARRIVE.TRANS64 RZ, [R5+URZ+0x18050], R6 ;  /* 0x0180500605ff29a7 */ /* 0x0003e6000800003f */
[----:B------:R-:W-:-:S06]  /*9800*/  UISETP.NE.AND UP0, UPT, UR4, 0x2, UPT ;  /* 0x000000020400788c */ /* 0x000fcc000bf05270 */
[----:B------:R-:W-:-:S13]  /*9810*/  PLOP3.LUT P0, PT, PT, PT, UP0, 0x80, 0x0 ;  /* 0x000000000000781c */ /* 0x000fda0003f0f008 */
[----:B-1----:R-:W-:Y:S05]  /*9820*/  @P0 BRA `(.L_x_71) ;  /* 0x0000000000040947 */ /* 0x002fea0003800000 */
[----:B------:R-:W-:Y:S01]  /*9830*/  BPT.TRAP 0x1 ;  /* 0x000000040000795c */ /* 0x000fe20000300000 */
.L_x_71:
[----:B------:R-:W-:-:S04]  /*9840*/  LOP3.LUT P0, RZ, R0, 0x1f, RZ, 0xc0, !PT ;  /* 0x0000001f00ff7812 */ /* 0x000fc8000780c0ff */
[----:B------:R-:W-:-:S13]  /*9850*/  PLOP3.LUT P0, PT, P0, P2, PT, 0x2a, 0x0 ;  /* 0x000000000000781c */ /* 0x000fda0000704572 */
[----:B------:R-:W-:Y:S05]  /*9860*/  @P0 BRA `(.L_x_72) ;  /* 0x0000000000040947 */ /* 0x000fea0003800000 */
[----:B------:R-:W-:Y:S01]  /*9870*/  BPT.TRAP 0x1 ;  /* 0x000000040000795c */ /* 0x000fe20000300000 */
.L_x_72:
[----:B------:R-:W-:Y:S01]  /*9880*/  R2UR UR16, R4 ;  /* 0x00000000041072ca */ /* 0x000fe200000e0000 */
[----:B------:R-:W-:Y:S01]  /*9890*/  ULDC.64 UR8, c[0x0][0x198] ;  /* 0x0000660000087ab9 */ /* 0x000fe20000000a00 */
[----:B------:R-:W-:Y:S01]  /*98a0*/  R2UR UR4, R7 ;  /* 0x00000000070472ca */ /* 0x000fe200000e0000 */
[----:B------:R-:W-:Y:S01]  /*98b0*/  UIADD3 UR8, UP0, UR8, 0xf0, URZ ;  /* 0x000000f008087890 */ /* 0x000fe2000ff1e03f */
[----:B------:R-:W-:Y:S01]  /*98c0*/  R2UR UR19, R8 ;  /* 0x00000000081372ca */ /* 0x000fe200000e0000 */
[----:B------:R-:W-:Y:S01]  /*98d0*/  UMOV UR5, 0x10000000 ;  /* 0x1000000000057882 */ /* 0x000fe20000000000 */
[----:B------:R-:W-:Y:S01]  /*98e0*/  R2UR UR17, R5 ;  /* 0x00000000051172ca */ /* 0x000fe200000e0000 */
[----:B------:R-:W-:Y:S01]  /*98f0*/  UIADD3.X UR9, URZ, UR9, URZ, UP0, !UPT ;  /* 0x000000093f097290 */ /* 0x000fe200087fe43f */
[----:B------:R-:W-:-:S07]  /*9900*/  UMOV UR18, URZ ;  /* 0x0000003f00127c82 */ /* 0x000fce0008000000 */
[----:B------:R-:W-:Y:S02]  /*9910*/  ULEA UR16, UR16, UR4, 0xd ;  /* 0x0000000410107291 */ /* 0x000fe4000f8e683f */
[----:B------:R-:W-:Y:S02]  /*9920*/  UIADD3 UR19, UR11, UR19, URZ ;  /* 0x000000130b137290 */ /* 0x000fe4000fffe03f */
[----:B------:R-:W-:Y:S01]  /*9930*/  UIADD3 UR17, UR17, 0x18050, URZ ;  /* 0x0001805011117890 */ /* 0x000fe2000fffe03f */
[----:B------:R-:W-:-:S08]  /*9940*/  UMOV UR4, 0x0 ;  /* 0x0000000000047882 */ /* 0x000fd00000000000 */
[----:B------:R1:W-:Y:S02]  /*9950*/  UTMALDG.4D [UR16], [UR8], desc[UR4] ;  /* 0x00000410080075b4 */ /* 0x0003e40008019000 */
[----:B-1----:R-:W-:Y:S01]  /*9960*/  NOP ;  /* 0x0000000000007918 */ /* 0x002fe20000000000 */
.L_x_69:
[----:B------:R-:W-:Y:S05]  /*9970*/  BSYNC B0 ;  /* 0x0000000000007941 */ /* 0x000fea0003800000 */
.L_x_68:
[----:B------:R-:W-:Y:S01]  /*9980*/  BSSY B0, `(.L_x_73) ;  /* 0x0000027000007945 */ /* 0x000fe20003800000 */
[----:B------:R-:W-:-:S03]  /*9990*/  IMAD.MOV.U32 R8, RZ, RZ, RZ ;  /* 0x000000ffff087224 */ /* 0x000fc600078e00ff */
[----:B------:R-:W-:Y:S05]  /*99a0*/  @!P4 BRA `(.L_x_74) ;  /* 0x000000000090c947 */ /* 0x000fea0003800000 */
[----:B------:R-:W1:Y:S01]  /*99b0*/  S2R R5, SR_CgaCtaId ;  /* 0x0000000000057919 */ /* 0x000e620000008800 */
[----:B------:R-:W-:Y:S01]  /*99c0*/  MOV R4, 0x400 ;  /* 0x0000040000047802 */ /* 0x000fe20000000f00 */
[----:B------:R-:W-:-:S05]  /*99d0*/  IMAD.MOV.U32 R7, RZ, RZ, 0x1 ;  /* 0x00000001ff077424 */ /* 0x000fca00078e00ff */
[----:B------:R-:W-:Y:S02]  /*99e0*/  SHF.L.U32 R7, R7, 0x1f, RZ ;  /* 0x0000001f07077819 */ /* 0x000fe400000006ff */
[----:B-1----:R-:W-:-:S05]  /*99f0*/  LEA R5, R5, R4, 0x18 ;  /* 0x0000000405057211 */ /* 0x002fca00078ec0ff */
[----:B------:R-:W-:-:S04]  /*9a00*/  IMAD R4, R2, 0x8, R5 ;  /* 0x0000000802047824 */ /* 0x000fc800078e0205 */
[----:B------:R-:W1:Y:S02]  /*9a10*/  SYNCS.PHASECHK.TRANS64.TRYWAIT P0, [R4+URZ+0x18028], R7 ;  /* 0x01802807040075a7 */ /* 0x000e64000800017f */
[----:B-1----:R-:W-:Y:S05]  /*9a20*/  @!P0 BRA `(.L_x_75) ;  /* 0x0000000800d88947 */ /* 0x002fea0003800000 */
.L_x_99:
        /* <DEDUP_REMOVED lines=8> */
.L_x_76:
[----:B------:R-:W-:-:S04]  /*9ab0*/  LOP3.LUT P0, RZ, R0, 0x1f, RZ, 0xc0, !PT ;  /* 0x0000001f00ff7812 */ /* 0x000fc8000780c0ff */
[----:B------:R-:W-:-:S13]  /*9ac0*/  PLOP3.LUT P0, PT, P0, P2, PT, 0x2a, 0x0 ;  /* 0x000000000000781c */ /* 0x000fda0000704572 */
[----:B------:R-:W-:Y:S05]  /*9ad0*/  @P0 BRA `(.L_x_77) ;  /* 0x0000000000040947 */ /* 0x000fea0003800000 */
[----:B------:R-:W-:Y:S01]  /*9ae0*/  BPT.TRAP 0x1 ;  /* 0x000000040000795c */ /* 0x000fe20000300000 */
.L_x_77:
[----:B------:R-:W-:Y:S01]  /*9af0*/  IMAD R5, R2, 0x4000, R5 ;  /* 0x0000400002057824 */ /* 0x000fe200078e0205 */
[----:B------:R-:W-:Y:S01]  /*9b00*/  R2UR UR17, R4 ;  /* 0x00000000041172ca */ /* 0x000fe200000e0000 */
[----:B------:R-:W-:Y:S01]  /*9b10*/  ULDC.64 UR4, c[0x0][0x198] ;  /* 0x0000660000047ab9 */ /* 0x000fe20000000a00 */
[----:B------:R-:W-:Y:S01]  /*9b20*/  UMOV UR8, 0x0 ;  /* 0x0000000000087882 */ /* 0x000fe20000000000 */
[----:B------:R-:W-:Y:S01]  /*9b30*/  UIADD3 UR4, UP0, UR4, 0x2f0, URZ ;  /* 0x000002f004047890 */ /* 0x000fe2000ff1e03f */
[----:B------:R-:W-:Y:S01]  /*9b40*/  R2UR UR16, R5 ;  /* 0x00000000051072ca */ /* 0x000fe200000e0000 */
[----:B------:R-:W-:Y:S01]  /*9b50*/  UMOV UR9, 0x10000000 ;  /* 0x1000000000097882 */ /* 0x000fe20000000000 */
[----:B------:R-:W-:Y:S01]  /*9b60*/  UMOV UR18, URZ ;  /* 0x0000003f00127c82 */ /* 0x000fe20008000000 */
[----:B------:R-:W-:Y:S01]  /*9b70*/  UIADD3.X UR5, URZ, UR5, URZ, UP0, !UPT ;  /* 0x000000053f057290 */ /* 0x000fe200087fe43f */
[----:B------:R-:W-:Y:S01]  /*9b80*/  VIADD R2, R2, 0x1 ;  /* 0x0000000102027836 */ /* 0x000fe20000000000 */
[----:B------:R-:W-:Y:S01]  /*9b90*/  UMOV UR19, URZ ;  /* 0x0000003f00137c82 */ /* 0x000fe20008000000 */
[----:B------:R-:W-:-:S03]  /*9ba0*/  MOV R8, 0x1 ;  /* 0x0000000100087802 */ /* 0x000fc60000000f00 */
[----:B------:R-:W-:-:S04]  /*9bb0*/  UIADD3 UR17, UR17, 0x18000, URZ ;  /* 0x0001800011117890 */ /* 0x000fc8000fffe03f */
[----:B------:R-:W-:-:S09]  /*9bc0*/  UIADD3 UR16, UR16, 0x4000, URZ ;  /* 0x0000400010107890 */ /* 0x000fd2000fffe03f */
[----:B------:R1:W-:Y:S02]  /*9bd0*/  UTMALDG.4D [UR16], [UR4], desc[UR8] ;  /* 0x00000810040075b4 */ /* 0x0003e40008019000 */
[----:B-1----:R-:W-:Y:S01]  /*9be0*/  NOP ;  /* 0x0000000000007918 */ /* 0x002fe20000000000 */
.L_x_74:
[----:B------:R-:W-:Y:S05]  /*9bf0*/  BSYNC B0 ;  /* 0x0000000000007941 */ /* 0x000fea0003800000 */
.L_x_73:
[----:B------:R-:W-:-:S13]  /*9c00*/  ISETP.GE.AND P0, PT, R3, 0x81, PT ;  /* 0x000000810300780c */ /* 0x000fda0003f06270 */
[----:B------:R-:W-:Y:S05]  /*9c10*/  @!P0 EXIT ;  /* 0x000000000000894d */ /* 0x000fea0003800000 */
[----:B------:R-:W-:Y:S01]  /*9c20*/  VIADD R3, R3, 0x7f ;  /* 0x0000007f03037836 */ /* 0x000fe20000000000 */
[----:B------:R-:W-:Y:S01]  /*9c30*/  LOP3.LUT P0, RZ, R0, 0x1f, RZ, 0xc0, !PT ;  /* 0x0000001f00ff7812 */ /* 0x000fe2000780c0ff */
[----:B------:R-:W-:Y:S03]  /*9c40*/  BSSY B0, `(.L_x_78) ;  /* 0x000005a000007945 */ /* 0x000fe60003800000 */
[----:B------:R-:W-:Y:S02]  /*9c50*/  SHF.R.S32.HI R0, RZ, 0x1f, R3 ;  /* 0x0000001fff007819 */ /* 0x000fe40000011403 */
[----:B------:R-:W-:Y:S02]  /*9c60*/  PLOP3.LUT P0, PT, P0, P2, PT, 0x2a, 0x0 ;  /* 0x000000000000781c */ /* 0x000fe40000704572 */
[----:B------:R-:W-:Y:S01]  /*9c70*/  LEA.HI R0, R0, R3, RZ, 0x7 ;  /* 0x0000000300007211 */ /* 0x000fe200078f38ff */
[----:B------:R-:W-:-:S03]  /*9c80*/  IMAD.U32 R3, RZ, RZ, UR6 ;  /* 0x00000006ff037e24 */ /* 0x000fc6000f8e00ff */
[----:B------:R-:W-:Y:S02]  /*9c90*/  SHF.R.S32.HI R4, RZ, 0x7, R0 ;  /* 0x00000007ff047819 */ /* 0x000fe40000011400 */
[----:B------:R-:W-:Y:S01]  /*9ca0*/  LOP3.LUT R0, R3, 0x2, RZ, 0xfc, !PT ;  /* 0x0000000203007812 */ /* 0x000fe200078efcff */
[----:B------:R-:W-:Y:S02]  /*9cb0*/  IMAD.MOV.U32 R3, RZ, RZ, 0x1 ;  /* 0x00000001ff037424 */ /* 0x000fe400078e00ff */
[----:B------:R-:W-:-:S07]  /*9cc0*/  IMAD.SHL.U32 R4, R4, 0x2, RZ ;  /* 0x0000000204047824 */ /* 0x000fce00078e00ff */
.L_x_89:
[----:B------:R-:W-:Y:S04]  /*9cd0*/  BSSY B1, `(.L_x_79) ;  /* 0x0000025000017945 */ /* 0x000fe80003800000 */
[----:B------:R-:W-:Y:S05]  /*9ce0*/  @!P3 BRA `(.L_x_80) ;  /* 0x00000000008cb947 */ /* 0x000fea0003800000 */
[----:B------:R-:W1:Y:S01]  /*9cf0*/  S2R R6, SR_CgaCtaId ;  /* 0x0000000000067919 */ /* 0x000e620000008800 */
[----:B------:R-:W-:-:S04]  /*9d00*/  MOV R5, 0x400 ;  /* 0x0000040000057802 */ /* 0x000fc80000000f00 */
[----:B-1----:R-:W-:Y:S02]  /*9d10*/  LEA R7, R6, R5, 0x18 ;  /* 0x0000000506077211 */ /* 0x002fe400078ec0ff */
[----:B------:R-:W-:-:S03]  /*9d20*/  SHF.L.U32 R5, R3, 0x1f, RZ ;  /* 0x0000001f03057819 */ /* 0x000fc600000006ff */
[----:B------:R-:W-:-:S04]  /*9d30*/  IMAD R6, R2, 0x8, R7 ;  /* 0x0000000802067824 */ /* 0x000fc800078e0207 */
[----:B------:R-:W1:Y:S02]  /*9d40*/  SYNCS.PHASECHK.TRANS64.TRYWAIT P4, [R6+URZ+0x18028], R5 ;  /* 0x01802805060075a7 */ /* 0x000e64000808017f */
[----:B-1----:R-:W-:Y:S05]  /*9d50*/  @!P4 BRA `(.L_x_81) ;  /* 0x000000080020c947 */ /* 0x002fea0003800000 */
.L_x_100:
[----:B-1----:R-:W-:-:S04]  /*9d60*/  @P2 IMAD.MOV.U32 R5, RZ, RZ, 0x4000 ;  /* 0x00004000ff052424 */ /* 0x002fc800078e00ff */
[----:B------:R1:W-:Y:S02]  /*9d70*/  @P2 SYNCS.ARRIVE.TRANS64 RZ, [R6+URZ+0x18000], R5 ;  /* 0x0180000506ff29a7 */ /* 0x0003e4000800003f */
[----:B-1----:R-:W-:-:S04]  /*9d80*/  PRMT R5, R0, 0x9910, RZ ;  /* 0x0000991000057816 */ /* 0x002fc800000000ff */
[----:B------:R-:W-:-:S13]  /*9d90*/  ISETP.NE.AND P4, PT, R5, 0x2, PT ;  /* 0x000000020500780c */ /* 0x000fda0003f85270 */
[----:B------:R-:W-:Y:S05]  /*9da0*/  @P4 BRA `(.L_x_82) ;  /* 0x0000000000044947 */ /* 0x000fea0003800000 */
[----:B------:R-:W-:Y:S01]  /*9db0*/  BPT.TRAP 0x1 ;  /* 0x000000040000795c */ /* 0x000fe20000300000 */
.L_x_82:
[----:B------:R-:W-:Y:S05]  /*9dc0*/  @P0 BRA `(.L_x_83) ;  /* 0x0000000000040947 */ /* 0x000fea0003800000 */
[----:B------:R-:W-:Y:S01]  /*9dd0*/  BPT.TRAP 0x1 ;  /* 0x000000040000795c */ /* 0x000fe20000300000 */
.L_x_83:
[----:B------:R-:W-:Y:S01]  /*9de0*/  LEA R7, R2, R7, 0xe ;  /* 0x0000000702077211 */ /* 0x000fe200078e70ff */
[----:B------:R-:W-:Y:S01]  /*9df0*/  ULDC.64 UR4, c[0x0][0x198] ;  /* 0x0000660000047ab9 */ /* 0x000fe20000000a00 */
[----:B------:R-:W-:Y:S01]  /*9e00*/  R2UR UR17, R6 ;  /* 0x00000000061172ca */ /* 0x000fe200000e0000 */
[----:B------:R-:W-:Y:S01]  /*9e10*/  UIADD3 UR4, UP0, UR4, 0x1f0, URZ ;  /* 0x000001f004047890 */ /* 0x000fe2000ff1e03f */
[----:B------:R-:W-:Y:S01]  /*9e20*/  R2UR UR16, R7 ;  /* 0x00000000071072ca */ /* 0x000fe200000e0000 */
[----:B------:R-:W-:Y:S01]  /*9e30*/  UMOV UR8, 0x0 ;  /* 0x0000000000087882 */ /* 0x000fe20000000000 */
[----:B------:R-:W-:Y:S01]  /*9e40*/  R2UR UR19, R8 ;  /* 0x00000000081372ca */ /* 0x000fe200000e0000 */
[----:B------:R-:W-:Y:S01]  /*9e50*/  UIADD3.X UR5, URZ, UR5, URZ, UP0, !UPT ;  /* 0x000000053f057290 */ /* 0x000fe200087fe43f */
[----:B------:R-:W-:Y:S01]  /*9e60*/  VIADD R5, R2, 0x1 ;  /* 0x0000000102057836 */ /* 0x000fe20000000000 */
[----:B------:R-:W-:Y:S01]  /*9e70*/  UMOV UR9, 0x10000000 ;  /* 0x1000000000097882 */ /* 0x000fe20000000000 */
[----:B------:R-:W-:-:S03]  /*9e80*/  UMOV UR18, URZ ;  /* 0x0000003f00127c82 */ /* 0x000fc60008000000 */
[----:B------:R-:W-:Y:S02]  /*9e90*/  ISETP.NE.AND P4, PT, R5, 0x5, PT ;  /* 0x000000050500780c */ /* 0x000fe40003f85270 */
[----:B------:R-:W-:Y:S02]  /*9ea0*/  UIADD3 UR17, UR17, 0x18000, URZ ;  /* 0x0001800011117890 */ /* 0x000fe4000fffe03f */
[----:B------:R-:W-:Y:S01]  /*9eb0*/  UIADD3 UR16, UR16, 0x4000, URZ ;  /* 0x0000400010107890 */ /* 0x000fe2000fffe03f */
[----:B------:R-:W-:Y:S01]  /*9ec0*/  SEL R2, RZ, 0x1, P4 ;  /* 0x00000001ff027807 */ /* 0x000fe20002000000 */
[----:B------:R-:W-:-:S03]  /*9ed0*/  USHF.L.U32 UR19, UR19, 0x7, URZ ;  /* 0x0000000713137899 */ /* 0x000fc6000800063f */
[----:B------:R-:W-:Y:S02]  /*9ee0*/  LOP3.LUT R3, R3, R2, RZ, 0x3c, !PT ;  /* 0x0000000203037212 */ /* 0x000fe400078e3cff */
[----:B------:R-:W-:-:S04]  /*9ef0*/  SEL R2, R5, RZ, P4 ;  /* 0x000000ff05027207 */ /* 0x000fc80002000000 */
[----:B------:R1:W-:Y:S02]  /*9f00*/  UTMALDG.4D [UR16], [UR4], desc[UR8] ;  /* 0x00000810040075b4 */ /* 0x0003e40008019000 */
[----:B-1----:R-:W-:Y:S01]  /*9f10*/  NOP ;  /* 0x0000000000007918 */ /* 0x002fe20000000000 */
.L_x_80:
[----:B------:R-:W-:Y:S05]  /*9f20*/  BSYNC B1 ;  /* 0x0000000000017941 */ /* 0x000fea0003800000 */
.L_x_79:
[----:B------:R-:W-:Y:S01]  /*9f30*/  ISETP.LT.OR P4, PT, R4, 0x4, !P3 ;  /* 0x000000040400780c */ /* 0x000fe20005f81670 */
[----:B------:R-:W-:-:S12]  /*9f40*/  BSSY B1, `(.L_x_84) ;  /* 0x0000026000017945 */ /* 0x000fd80003800000 */
[----:B------:R-:W-:Y:S05]  /*9f50*/  @P4 BRA `(.L_x_85) ;  /* 0x0000000000904947 */ /* 0x000fea0003800000 */
[----:B------:R-:W1:Y:S01]  /*9f60*/  S2R R6, SR_CgaCtaId ;  /* 0x0000000000067919 */ /* 0x000e620000008800 */
[----:B------:R-:W-:Y:S02]  /*9f70*/  MOV R5, 0x400 ;  /* 0x0000040000057802 */ /* 0x000fe40000000f00 */
[----:B------:R-:W-:Y:S02]  /*9f80*/  SHF.L.U32 R7, R3, 0x1f, RZ ;  /* 0x0000001f03077819 */ /* 0x000fe400000006ff */
[----:B-1----:R-:W-:-:S05]  /*9f90*/  LEA R5, R6, R5, 0x18 ;  /* 0x0000000506057211 */ /* 0x002fca00078ec0ff */
[----:B------:R-:W-:-:S04]  /*9fa0*/  IMAD R6, R2, 0x8, R5 ;  /* 0x0000000802067824 */ /* 0x000fc800078e0205 */
[----:B------:R-:W1:Y:S02]  /*9fb0*/  SYNCS.PHASECHK.TRANS64.TRYWAIT P4, [R6+URZ+0x18028], R7 ;  /* 0x01802807060075a7 */ /* 0x000e64000808017f */
[----:B-1----:R-:W-:Y:S05]  /*9fc0*/  @!P4 BRA `(.L_x_86) ;  /* 0x000000040098c947 */ /* 0x002fea0003800000 */
.L_x_101:
[----:B-1----:R-:W-:-:S04]  /*9fd0*/  @P1 IMAD.MOV.U32 R7, RZ, RZ, 0x4000 ;  /* 0x00004000ff071424 */ /* 0x002fc800078e00ff */
[----:B------:R1:W-:Y:S02]  /*9fe0*/  @P1 SYNCS.ARRIVE.TRANS64 RZ, [R6+URZ+0x18000], R7 ;  /* 0x0180000706ff19a7 */ /* 0x0003e4000800003f */
[----:B-1----:R-:W-:-:S04]  /*9ff0*/  PRMT R7, R0, 0x9910, RZ ;  /* 0x0000991000077816 */ /* 0x002fc800000000ff */
[----:B------:R-:W-:-:S13]  /*a000*/  ISETP.NE.AND P4, PT, R7, 0x2, PT ;  /* 0x000000020700780c */ /* 0x000fda0003f85270 */
[----:B------:R-:W-:Y:S05]  /*a010*/  @P4 BRA `(.L_x_87) ;  /* 0x0000000000044947 */ /* 0x000fea0003800000 */
[----:B------:R-:W-:Y:S01]  /*a020*/  BPT.TRAP 0x1 ;  /* 0x000000040000795c */ /* 0x000fe20000300000 */
.L_x_87:
[----:B------:R-:W-:Y:S05]  /*a030*/  @P0 BRA `(.L_x_88) ;  /* 0x0000000000040947 */ /* 0x000fea0003800000 */
[----:B------:R-:W-:Y:S01]  /*a040*/  BPT.TRAP 0x1 ;  /* 0x000000040000795c */ /* 0x000fe20000300000 */
.L_x_88:
[----:B------:R-:W-:Y:S01]  /*a050*/  IMAD R5, R2, 0x4000, R5 ;  /* 0x0000400002057824 */ /* 0x000fe200078e0205 */
[----:B------:R-:W-:Y:S01]  /*a060*/  R2UR UR17, R6 ;  /* 0x00000000061172ca */ /* 0x000fe200000e0000 */
[----:B------:R-:W-:Y:S01]  /*a070*/  ULDC.64 UR4, c[0x0][0x198] ;  /* 0x0000660000047ab9 */ /* 0x000fe20000000a00 */
[----:B------:R-:W-:Y:S01]  /*a080*/  R2UR UR18, R8 ;  /* 0x00000000081272ca */ /* 0x000fe200000e0000 */
[----:B------:R-:W-:Y:S01]  /*a090*/  UIADD3 UR4, UP0, UR4, 0x2f0, URZ ;  /* 0x000002f004047890 */ /* 0x000fe2000ff1e03f */
[----:B------:R-:W-:Y:S01]  /*a0a0*/  R2UR UR16, R5 ;  /* 0x00000000051072ca */ /* 0x000fe200000e0000 */
[----:B------:R-:W-:Y:S01]  /*a0b0*/  UMOV UR8, 0x0 ;  /* 0x0000000000087882 */ /* 0x000fe20000000000 */
[----:B------:R-:W-:Y:S01]  /*a0c0*/  UMOV UR9, 0x10000000 ;  /* 0x1000000000097882 */ /* 0x000fe20000000000 */
[----:B------:R-:W-:Y:S01]  /*a0d0*/  UIADD3.X UR5, URZ, UR5, URZ, UP0, !UPT ;  /* 0x000000053f057290 */ /* 0x000fe200087fe43f */
[----:B------:R-:W-:Y:S01]  /*a0e0*/  VIADD R2, R2, 0x1 ;  /* 0x0000000102027836 */ /* 0x000fe20000000000 */
[----:B------:R-:W-:Y:S01]  /*a0f0*/  UMOV UR19, URZ ;  /* 0x0000003f00137c82 */ /* 0x000fe20008000000 */
[----:B------:R-:W-:-:S03]  /*a100*/  VIADD R8, R8, 0x1 ;  /* 0x0000000108087836 */ /* 0x000fc60000000000 */
[----:B------:R-:W-:Y:S01]  /*a110*/  UIADD3 UR17, UR17, 0x18000, URZ ;  /* 0x0001800011117890 */ /* 0x000fe2000fffe03f */
[C---:B------:R-:W-:Y:S01]  /*a120*/  ISETP.NE.AND P4, PT, R2.reuse, 0x5, PT ;  /* 0x000000050200780c */ /* 0x040fe20003f85270 */
[----:B------:R-:W-:Y:S02]  /*a130*/  USHF.L.U32 UR18, UR18, 0x7, URZ ;  /* 0x0000000712127899 */ /* 0x000fe4000800063f */
[----:B------:R-:W-:Y:S01]  /*a140*/  UIADD3 UR16, UR16, 0x4000, URZ ;  /* 0x0000400010107890 */ /* 0x000fe2000fffe03f */
[----:B------:R-:W-:Y:S02]  /*a150*/  SEL R6, RZ, 0x1, P4 ;  /* 0x00000001ff067807 */ /* 0x000fe40002000000 */
[----:B------:R-:W-:Y:S02]  /*a160*/  SEL R2, R2, RZ, P4 ;  /* 0x000000ff02027207 */ /* 0x000fe40002000000 */
[----:B------:R-:W-:-:S04]  /*a170*/  LOP3.LUT R3, R3, R6, RZ, 0x3c, !PT ;  /* 0x0000000603037212 */ /* 0x000fc800078e3cff */
[----:B------:R1:W-:Y:S02]  /*a180*/  UTMALDG.4D [UR16], [UR4], desc[UR8] ;  /* 0x00000810040075b4 */ /* 0x0003e40008019000 */
[----:B-1----:R-:W-:Y:S01]  /*a190*/  NOP ;  /* 0x0000000000007918 */ /* 0x002fe20000000000 */
.L_x_85:
[----:B------:R-:W-:Y:S05]  /*a1a0*/  BSYNC B1 ;  /* 0x0000000000017941 */ /* 0x000fea0003800000 */
.L_x_84:
[C---:B------:R-:W-:Y:S02]  /*a1b0*/  ISETP.GT.AND P4, PT, R4.reuse, 0x4, PT ;  /* 0x000000040400780c */ /* 0x040fe40003f84270 */
[----:B------:R-:W-:-:S11]  /*a1c0*/  IADD3 R4, R4, -0x2, RZ ;  /* 0xfffffffe04047810 */ /* 0x000fd60007ffe0ff */
[----:B------:R-:W-:Y:S05]  /*a1d0*/  @P4 BRA `(.L_x_89) ;  /* 0xfffffff800bc4947 */ /* 0x000fea000383ffff */
[----:B------:R-:W-:Y:S05]  /*a1e0*/  BSYNC B0 ;  /* 0x0000000000007941 */ /* 0x000fea0003800000 */
.L_x_78:
[----:B------:R-:W-:Y:S05]  /*a1f0*/  EXIT ;  /* 0x000000000000794d */ /* 0x000fea0003800000 */
.L_x_15:
[----:B--2---:R-:W-:-:S04]  /*a200*/  IMAD.U32 R3, RZ, RZ, UR7 ;  /* 0x00000007ff037e24 */ /* 0x004fc8000f8e00ff */
[----:B------:R2:W3:Y:S03]  /*a210*/  SYNCS.PHASECHK.TRANS64.TRYWAIT P1, [R3+URZ+0x18050], R2 ;  /* 0x01805002030075a7 */ /* 0x0004e6000802017f */
[----:B---3--:R-:W-:Y:S05]  /*a220*/  @!P1 NANOSLEEP.SYNCS 0x989680 ;  /* 0x009896800000995d */ /* 0x008fea0003900000 */
[----:B------:R-:W3:Y:S02]  /*a230*/  @!P1 SYNCS.PHASECHK.TRANS64 P1, [R3+URZ+0x18050], R2 ;  /* 0x01805002030095a7 */ /* 0x000ee4000802007f */
[----:B---3--:R-:W-:Y:S05]  /*a240*/  @!P1 BRA `(.L_x_15) ;  /* 0xfffffffc00ec9947 */ /* 0x008fea000383ffff */
[----:B------:R-:W-:Y:S05]  /*a250*/  BRA `(.L_x_90) ;  /* 0xffffff6800b47947 */ /* 0x000fea000383ffff */
.L_x_17:
[----:B--2---:R-:W-:-:S04]  /*a260*/  IMAD.U32 R3, RZ, RZ, UR36 ;  /* 0x00000024ff037e24 */ /* 0x004fc8000f8e00ff */
[----:B------:R2:W3:Y:S03]  /*a270*/  SYNCS.PHASECHK.TRANS64.TRYWAIT P1, [R3+URZ+0x18000], R2 ;  /* 0x01800002030075a7 */ /* 0x0004e6000802017f */
[----:B---3--:R-:W-:Y:S05]  /*a280*/  @!P1 NANOSLEEP.SYNCS 0x989680 ;  /* 0x009896800000995d */ /* 0x008fea0003900000 */
[----:B------:R-:W3:Y:S02]  /*a290*/  @!P1 SYNCS.PHASECHK.TRANS64 P1, [R3+URZ+0x18000], R2 ;  /* 0x01800002030095a7 */ /* 0x000ee4000802007f */
[----:B---3--:R-:W-:Y:S05]  /*a2a0*/  @!P1 BRA `(.L_x_17) ;  /* 0xfffffffc00ec9947 */ /* 0x008fea000383ffff */
[----:B------:R-:W-:Y:S05]  /*a2b0*/  BRA `(.L_x_91) ;  /* 0xffffff6800b87947 */ /* 0x000fea000383ffff */
.L_x_18:
[----:B--2---:R-:W-:-:S04]  /*a2c0*/  IMAD.U32 R4, RZ, RZ, UR10 ;  /* 0x0000000aff047e24 */ /* 0x004fc8000f8e00ff */
[----:B------:R2:W3:Y:S03]  /*a2d0*/  SYNCS.PHASECHK.TRANS64.TRYWAIT P1, [R4+URZ], R3 ;  /* 0x00000003040075a7 */ /* 0x0004e6000802017f */
[----:B---3--:R-:W-:Y:S05]  /*a2e0*/  @!P1 NANOSLEEP.SYNCS 0x989680 ;  /* 0x009896800000995d */ /* 0x008fea0003900000 */
[----:B------:R-:W3:Y:S02]  /*a2f0*/  @!P1 SYNCS.PHASECHK.TRANS64 P1, [R4+URZ], R3 ;  /* 0x00000003040095a7 */ /* 0x000ee4000802007f */
[----:B---3--:R-:W-:Y:S05]  /*a300*/  @!P1 BRA `(.L_x_18) ;  /* 0xfffffffc00ec9947 */ /* 0x008fea000383ffff */
[----:B------:R-:W-:Y:S05]  /*a310*/  BRA `(.L_x_92) ;  /* 0xffffff6800bc7947 */ /* 0x000fea000383ffff */
.L_x_20:
[----:B-1----:R-:W-:-:S04]  /*a320*/  IMAD.U32 R9, RZ, RZ, UR36 ;  /* 0x00000024ff097e24 */ /* 0x002fc8000f8e00ff */
[----:B------:R1:W2:Y:S03]  /*a330*/  SYNCS.PHASECHK.TRANS64.TRYWAIT P1, [R9+URZ+0x18008], R2 ;  /* 0x01800802090075a7 */ /* 0x0002a6000802017f */
[----:B--2---:R-:W-:Y:S05]  /*a340*/  @!P1 NANOSLEEP.SYNCS 0x989680 ;  /* 0x009896800000995d */ /* 0x004fea0003900000 */
[----:B------:R-:W2:Y:S02]  /*a350*/  @!P1 SYNCS.PHASECHK.TRANS64 P1, [R9+URZ+0x18008], R2 ;  /* 0x01800802090095a7 */ /* 0x000ea4000802007f */
[----:B--2---:R-:W-:Y:S05]  /*a360*/  @!P1 BRA `(.L_x_20) ;  /* 0xfffffffc00ec9947 */ /* 0x004fea000383ffff */
[----:B------:R-:W-:Y:S05]  /*a370*/  BRA `(.L_x_93) ;  /* 0xffffff9800807947 */ /* 0x000fea000383ffff */
.L_x_25:
[----:B-1----:R-:W-:-:S04]  /*a380*/  IMAD.U32 R4, RZ, RZ, UR6 ;  /* 0x00000006ff047e24 */ /* 0x002fc8000f8e00ff */
[----:B------:R1:W2:Y:S03]  /*a390*/  SYNCS.PHASECHK.TRANS64.TRYWAIT P2, [R4+URZ+0x18000], R3 ;  /* 0x01800003040075a7 */ /* 0x0002a6000804017f */
[----:B--2---:R-:W-:Y:S05]  /*a3a0*/  @!P2 NANOSLEEP.SYNCS 0x989680 ;  /* 0x009896800000a95d */ /* 0x004fea0003900000 */
[----:B------:R-:W2:Y:S02]  /*a3b0*/  @!P2 SYNCS.PHASECHK.TRANS64 P2, [R4+URZ+0x18000], R3 ;  /* 0x018000030400a5a7 */ /* 0x000ea4000804007f */
[----:B--2---:R-:W-:Y:S05]  /*a3c0*/  @!P2 BRA `(.L_x_25) ;  /* 0xfffffffc00eca947 */ /* 0x004fea000383ffff */
[----:B------:R-:W-:Y:S05]  /*a3d0*/  BRA `(.L_x_94) ;  /* 0xffffff9c002c7947 */ /* 0x000fea000383ffff */
.L_x_29:
[----:B-1----:R-:W-:-:S04]  /*a3e0*/  IMAD.U32 R10, RZ, RZ, UR6 ;  /* 0x00000006ff0a7e24 */ /* 0x002fc8000f8e00ff */
[----:B------:R1:W2:Y:S03]  /*a3f0*/  SYNCS.PHASECHK.TRANS64.TRYWAIT P2, [R10+URZ+0x18000], R33 ;  /* 0x018000210a0075a7 */ /* 0x0002a6000804017f */
[----:B--2---:R-:W-:Y:S05]  /*a400*/  @!P2 NANOSLEEP.SYNCS 0x989680 ;  /* 0x009896800000a95d */ /* 0x004fea0003900000 */
[----:B------:R-:W2:Y:S02]  /*a410*/  @!P2 SYNCS.PHASECHK.TRANS64 P2, [R10+URZ+0x18000], R33 ;  /* 0x018000210a00a5a7 */ /* 0x000ea4000804007f */
[----:B--2---:R-:W-:Y:S05]  /*a420*/  @!P2 BRA `(.L_x_29) ;  /* 0xfffffffc00eca947 */ /* 0x004fea000383ffff */
[----:B------:R-:W-:Y:S05]  /*a430*/  BRA `(.L_x_28) ;  /* 0xffffffcc00e07947 */ /* 0x000fea000383ffff */
.L_x_45:
[----:B-1----:R-:W-:-:S04]  /*a440*/  MOV R3, UR4 ;  /* 0x0000000400037c02 */ /* 0x002fc80008000f00 */
[----:B------:R1:W2:Y:S03]  /*a450*/  SYNCS.PHASECHK.TRANS64.TRYWAIT P0, [R3+URZ+0x18098], R0 ;  /* 0x01809800030075a7 */ /* 0x0002a6000800017f */
[----:B--2---:R-:W-:Y:S05]  /*a460*/  @!P0 NANOSLEEP.SYNCS 0x989680 ;  /* 0x009896800000895d */ /* 0x004fea0003900000 */
[----:B------:R-:W2:Y:S02]  /*a470*/  @!P0 SYNCS.PHASECHK.TRANS64 P0, [R3+URZ+0x18098], R0 ;  /* 0x01809800030085a7 */ /* 0x000ea4000800007f */
[----:B--2---:R-:W-:Y:S05]  /*a480*/  @!P0 BRA `(.L_x_45) ;  /* 0xfffffffc00ec8947 */ /* 0x004fea000383ffff */
[----:B------:R-:W-:Y:S05]  /*a490*/  BRA `(.L_x_95) ;  /* 0xffffffd800507947 */ /* 0x000fea000383ffff */
.L_x_60:
[----:B--2---:R2:W4:Y:S02]  /*a4a0*/  SYNCS.PHASECHK.TRANS64.TRYWAIT P0, [R4+URZ+0x18060], R3 ;  /* 0x01806003040075a7 */ /* 0x004524000800017f */
[----:B----4-:R-:W-:Y:S05]  /*a4b0*/  @!P0 NANOSLEEP.SYNCS 0x989680 ;  /* 0x009896800000895d */ /* 0x010fea0003900000 */
[----:B------:R-:W4:Y:S02]  /*a4c0*/  @!P0 SYNCS.PHASECHK.TRANS64 P0, [R4+URZ+0x18060], R3 ;  /* 0x01806003040085a7 */ /* 0x000f24000800007f */
[----:B----4-:R-:W-:Y:S05]  /*a4d0*/  @!P0 BRA `(.L_x_60) ;  /* 0xfffffffc00f08947 */ /* 0x010fea000383ffff */
[----:B------:R-:W-:Y:S05]  /*a4e0*/  BRA `(.L_x_96) ;  /* 0xffffffec008c7947 */ /* 0x000fea000383ffff */
.L_x_65:
[----:B-1----:R1:W2:Y:S02]  /*a4f0*/  SYNCS.PHASECHK.TRANS64.TRYWAIT P0, [R5+URZ+0x18028], R2 ;  /* 0x01802802050075a7 */ /* 0x0022a4000800017f */
[----:B--2---:R-:W-:Y:S05]  /*a500*/  @!P0 NANOSLEEP.SYNCS 0x989680 ;  /* 0x009896800000895d */ /* 0x004fea0003900000 */
[----:B------:R-:W2:Y:S02]  /*a510*/  @!P0 SYNCS.PHASECHK.TRANS64 P0, [R5+URZ+0x18028], R2 ;  /* 0x01802802050085a7 */ /* 0x000ea4000800007f */
[----:B--2---:R-:W-:Y:S05]  /*a520*/  @!P0 BRA `(.L_x_65) ;  /* 0xfffffffc00f08947 */ /* 0x004fea000383ffff */
[----:B------:R-:W-:Y:S05]  /*a530*/  BRA `(.L_x_97) ;  /* 0xfffffff000107947 */ /* 0x000fea000383ffff */
.L_x_70:
[----:B-1----:R1:W2:Y:S02]  /*a540*/  SYNCS.PHASECHK.TRANS64.TRYWAIT P0, [R5+URZ+0x18060], R6 ;  /* 0x01806006050075a7 */ /* 0x0022a4000800017f */
[----:B--2---:R-:W-:Y:S05]  /*a550*/  @!P0 NANOSLEEP.SYNCS 0x989680 ;  /* 0x009896800000895d */ /* 0x004fea0003900000 */
[----:B------:R-:W2:Y:S02]  /*a560*/  @!P0 SYNCS.PHASECHK.TRANS64 P0, [R5+URZ+0x18060], R6 ;  /* 0x01806006050085a7 */ /* 0x000ea4000800007f */
[----:B--2---:R-:W-:Y:S05]  /*a570*/  @!P0 BRA `(.L_x_70) ;  /* 0xfffffffc00f08947 */ /* 0x004fea000383ffff */
[----:B------:R-:W-:Y:S05]  /*a580*/  BRA `(.L_x_98) ;  /* 0xfffffff0008c7947 */ /* 0x000fea000383ffff */
.L_x_75:
[----:B-1----:R1:W2:Y:S02]  /*a590*/  SYNCS.PHASECHK.TRANS64.TRYWAIT P0, [R4+URZ+0x18028], R7 ;  /* 0x01802807040075a7 */ /* 0x0022a4000800017f */
[----:B--2---:R-:W-:Y:S05]  /*a5a0*/  @!P0 NANOSLEEP.SYNCS 0x989680 ;  /* 0x009896800000895d */ /* 0x004fea0003900000 */
[----:B------:R-:W2:Y:S02]  /*a5b0*/  @!P0 SYNCS.PHASECHK.TRANS64 P0, [R4+URZ+0x18028], R7 ;  /* 0x01802807040085a7 */ /* 0x000ea4000800007f */
[----:B--2---:R-:W-:Y:S05]  /*a5c0*/  @!P0 BRA `(.L_x_75) ;  /* 0xfffffffc00f08947 */ /* 0x004fea000383ffff */
[----:B------:R-:W-:Y:S05]  /*a5d0*/  BRA `(.L_x_99) ;  /* 0xfffffff400147947 */ /* 0x000fea000383ffff */
.L_x_81:
[----:B-1----:R1:W2:Y:S02]  /*a5e0*/  SYNCS.PHASECHK.TRANS64.TRYWAIT P4, [R6+URZ+0x18028], R5 ;  /* 0x01802805060075a7 */ /* 0x0022a4000808017f */
[----:B--2---:R-:W-:Y:S05]  /*a5f0*/  @!P4 NANOSLEEP.SYNCS 0x989680 ;  /* 0x009896800000c95d */ /* 0x004fea0003900000 */
[----:B------:R-:W2:Y:S02]  /*a600*/  @!P4 SYNCS.PHASECHK.TRANS64 P4, [R6+URZ+0x18028], R5 ;  /* 0x018028050600c5a7 */ /* 0x000ea4000808007f */
[----:B--2---:R-:W-:Y:S05]  /*a610*/  @!P4 BRA `(.L_x_81) ;  /* 0xfffffffc00f0c947 */ /* 0x004fea000383ffff */
[----:B------:R-:W-:Y:S05]  /*a620*/  BRA `(.L_x_100) ;  /* 0xfffffff400cc7947 */ /* 0x000fea000383ffff */
.L_x_86:
[----:B-1----:R1:W2:Y:S02]  /*a630*/  SYNCS.PHASECHK.TRANS64.TRYWAIT P4, [R6+URZ+0x18028], R7 ;  /* 0x01802807060075a7 */ /* 0x0022a4000808017f */
[----:B--2---:R-:W-:Y:S05]  /*a640*/  @!P4 NANOSLEEP.SYNCS 0x989680 ;  /* 0x009896800000c95d */ /* 0x004fea0003900000 */
[----:B------:R-:W2:Y:S02]  /*a650*/  @!P4 SYNCS.PHASECHK.TRANS64 P4, [R6+URZ+0x18028], R7 ;  /* 0x018028070600c5a7 */ /* 0x000ea4000808007f */
[----:B--2---:R-:W-:Y:S05]  /*a660*/  @!P4 BRA `(.L_x_86) ;  /* 0xfffffffc00f0c947 */ /* 0x004fea000383ffff */
[----:B------:R-:W-:Y:S05]  /*a670*/  BRA `(.L_x_101) ;  /* 0xfffffff800547947 */ /* 0x000fea000383ffff */
        .weak           $__internal_0_$__cuda_sm20_rcp_rn_f32_slowpath
        .type           $__internal_0_$__cuda_sm20_rcp_rn_f32_slowpath,@function
        .size           $__internal_0_$__cuda_sm20_rcp_rn_f32_slowpath,(.L_x_107 - $__internal_0_$__cuda_sm20_rcp_rn_f32_slowpath)
$__internal_0_$__cuda_sm20_rcp_rn_f32_slowpath:
[----:B------:R-:W-:Y:S01]  /*a680*/  IMAD.SHL.U32 R0, R2, 0x2, RZ ;  /* 0x0000000202007824 */ /* 0x000fe200078e00ff */
[----:B------:R-:W-:Y:S04]  /*a690*/  BSSY B2, `(.L_x_102) ;  /* 0x0000030000027945 */ /* 0x000fe80003800000 */
[----:B------:R-:W-:-:S04]  /*a6a0*/  SHF.R.U32.HI R16, RZ, 0x18, R0 ;  /* 0x00000018ff107819 */ /* 0x000fc80000011600 */
[----:B------:R-:W-:-:S13]  /*a6b0*/  ISETP.NE.U32.AND P0, PT, R16, RZ, PT ;  /* 0x000000ff1000720c */ /* 0x000fda0003f05070 */
[----:B------:R-:W-:Y:S05]  /*a6c0*/  @P0 BRA `(.L_x_103) ;  /* 0x0000000000280947 */ /* 0x000fea0003800000 */
[----:B------:R-:W-:-:S05]  /*a6d0*/  IMAD.SHL.U32 R0, R2, 0x2, RZ ;  /* 0x0000000202007824 */ /* 0x000fca00078e00ff */
[----:B------:R-:W-:-:S13]  /*a6e0*/  ISETP.NE.AND P0, PT, R0, RZ, PT ;  /* 0x000000ff0000720c */ /* 0x000fda0003f05270 */
[----:B------:R-:W-:Y:S01]  /*a6f0*/  @P0 FFMA R7, R2, 1.84467440737095516160e+19, RZ ;  /* 0x5f80000002070823 */ /* 0x000fe200000000ff */
[----:B------:R-:W-:Y:S08]  /*a700*/  @!P0 MUFU.RCP R6, R2 ;  /* 0x0000000200068308 */ /* 0x000ff00000001000 */
[----:B------:R-:W1:Y:S02]  /*a710*/  @P0 MUFU.RCP R0, R7 ;  /* 0x0000000700000308 */ /* 0x000e640000001000 */
[----:B-1----:R-:W-:-:S04]  /*a720*/  @P0 FFMA R8, R7, R0, -1 ;  /* 0xbf80000007080423 */ /* 0x002fc80000000000 */
[----:B------:R-:W-:-:S04]  /*a730*/  @P0 FADD.FTZ R13, -R8, -RZ ;  /* 0x800000ff080d0221 */ /* 0x000fc80000010100 */
[----:B------:R-:W-:-:S04]  /*a740*/  @P0 FFMA R0, R0, R13, R0 ;  /* 0x0000000d00000223 */ /* 0x000fc80000000000 */
[----:B------:R-:W-:Y:S01]  /*a750*/  @P0 FFMA R6, R0, 1.84467440737095516160e+19, RZ ;  /* 0x5f80000000060823 */ /* 0x000fe200000000ff */
[----:B------:R-:W-:Y:S06]  /*a760*/  BRA `(.L_x_104) ;  /* 0x0000000000887947 */ /* 0x000fec0003800000 */
.L_x_103:
[----:B------:R-:W-:-:S05]  /*a770*/  VIADD R18, R16, 0xffffff03 ;  /* 0xffffff0310127836 */ /* 0x000fca0000000000 */
[----:B------:R-:W-:-:S13]  /*a780*/  ISETP.GT.U32.AND P0, PT, R18, 0x1, PT ;  /* 0x000000011200780c */ /* 0x000fda0003f04070 */
[----:B------:R-:W-:Y:S05]  /*a790*/  @P0 BRA `(.L_x_105) ;  /* 0x0000000000780947 */ /* 0x000fea0003800000 */
[----:B------:R-:W-:Y:S01]  /*a7a0*/  LOP3.LUT R0, R2, 0x7fffff, RZ, 0xc0, !PT ;  /* 0x007fffff02007812 */ /* 0x000fe200078ec0ff */
[----:B------:R-:W-:-:S03]  /*a7b0*/  IMAD.MOV.U32 R13, RZ, RZ, 0x3 ;  /* 0x00000003ff0d7424 */ /* 0x000fc600078e00ff */
[----:B------:R-:W-:Y:S02]  /*a7c0*/  LOP3.LUT R0, R0, 0x3f800000, RZ, 0xfc, !PT ;  /* 0x3f80000000007812 */ /* 0x000fe400078efcff */
[----:B------:R-:W-:Y:S02]  /*a7d0*/  SHF.L.U32 R13, R13, R18, RZ ;  /* 0x000000120d0d7219 */ /* 0x000fe400000006ff */
[----:B------:R-:W1:Y:S02]  /*a7e0*/  MUFU.RCP R7, R0 ;  /* 0x0000000000077308 */ /* 0x000e640000001000 */
[----:B-1----:R-:W-:-:S04]  /*a7f0*/  FFMA R6, R0, R7, -1 ;  /* 0xbf80000000067423 */ /* 0x002fc80000000007 */
[----:B------:R-:W-:-:S04]  /*a800*/  FADD.FTZ R6, -R6, -RZ ;  /* 0x800000ff06067221 */ /* 0x000fc80000010100 */
[CCC-:B------:R-:W-:Y:S01]  /*a810*/  FFMA.RM R8, R7.reuse, R6.reuse, R7.reuse ;  /* 0x0000000607087223 */ /* 0x1c0fe20000004007 */
[----:B------:R-:W-:-:S04]  /*a820*/  FFMA.RP R7, R7, R6, R7 ;  /* 0x0000000607077223 */ /* 0x000fc80000008007 */
[C---:B------:R-:W-:Y:S02]  /*a830*/  LOP3.LUT R6, R8.reuse, 0x7fffff, RZ, 0xc0, !PT ;  /* 0x007fffff08067812 */ /* 0x040fe400078ec0ff */
[----:B------:R-:W-:Y:S02]  /*a840*/  FSETP.NEU.FTZ.AND P0, PT, R8, R7, PT ;  /* 0x000000070800720b */ /* 0x000fe40003f1d000 */
[----:B------:R-:W-:Y:S02]  /*a850*/  LOP3.LUT R6, R6, 0x800000, RZ, 0xfc, !PT ;  /* 0x0080000006067812 */ /* 0x000fe400078efcff */
[----:B------:R-:W-:Y:S02]  /*a860*/  SEL R7, RZ, 0xffffffff, !P0 ;  /* 0xffffffffff077807 */ /* 0x000fe40004000000 */
[----:B------:R-:W-:-:S03]  /*a870*/  LOP3.LUT R13, R13, R6, RZ, 0xc0, !PT ;  /* 0x000000060d0d7212 */ /* 0x000fc600078ec0ff */
[----:B------:R-:W-:Y:S01]  /*a880*/  IMAD.MOV R7, RZ, RZ, -R7 ;  /* 0x000000ffff077224 */ /* 0x000fe200078e0a07 */
[----:B------:R-:W-:-:S04]  /*a890*/  SHF.R.U32.HI R13, RZ, R18, R13 ;  /* 0x00000012ff0d7219 */ /* 0x000fc8000001160d */
[----:B------:R-:W-:Y:S02]  /*a8a0*/  LOP3.LUT P1, RZ, R7, R18, R6, 0xf8, !PT ;  /* 0x0000001207ff7212 */ /* 0x000fe4000782f806 */
[C---:B------:R-:W-:Y:S02]  /*a8b0*/  LOP3.LUT P0, RZ, R13.reuse, 0x1, RZ, 0xc0, !PT ;  /* 0x000000010dff7812 */ /* 0x040fe4000780c0ff */
[----:B------:R-:W-:Y:S02]  /*a8c0*/  LOP3.LUT P2, RZ, R13, 0x2, RZ, 0xc0, !PT ;  /* 0x000000020dff7812 */ /* 0x000fe4000784c0ff */
[----:B------:R-:W-:Y:S02]  /*a8d0*/  IADD3 R7, R16, -0xfc, RZ ;  /* 0xffffff0410077810 */ /* 0x000fe40007ffe0ff */
[----:B------:R-:W-:Y:S02]  /*a8e0*/  PLOP3.LUT P0, PT, P0, P1, P2, 0xe0, 0x0 ;  /* 0x000000000000781c */ /* 0x000fe40000703c20 */
[----:B------:R-:W-:-:S02]  /*a8f0*/  LOP3.LUT P1, RZ, R2, 0x7fffff, RZ, 0xc0, !PT ;  /* 0x007fffff02ff7812 */ /* 0x000fc4000782c0ff */
[----:B------:R-:W-:Y:S02]  /*a900*/  SEL R0, RZ, 0x1, !P0 ;  /* 0x00000001ff007807 */ /* 0x000fe40004000000 */
[----:B------:R-:W-:-:S03]  /*a910*/  SHF.R.U32.HI R7, RZ, R7, R6 ;  /* 0x00000007ff077219 */ /* 0x000fc60000011606 */
[----:B------:R-:W-:-:S05]  /*a920*/  IMAD.MOV R0, RZ, RZ, -R0 ;  /* 0x000000ffff007224 */ /* 0x000fca00078e0a00 */
[----:B------:R-:W-:-:S13]  /*a930*/  ISETP.GE.AND P0, PT, R0, RZ, PT ;  /* 0x000000ff0000720c */ /* 0x000fda0003f06270 */
[----:B------:R-:W-:-:S04]  /*a940*/  @!P0 VIADD R7, R7, 0x1 ;  /* 0x0000000107078836 */ /* 0x000fc80000000000 */
[----:B------:R-:W-:-:S05]  /*a950*/  @!P1 IMAD.SHL.U32 R7, R7, 0x2, RZ ;  /* 0x0000000207079824 */ /* 0x000fca00078e00ff */
[----:B------:R-:W-:Y:S01]  /*a960*/  LOP3.LUT R6, R7, 0x80000000, R2, 0xf8, !PT ;  /* 0x8000000007067812 */ /* 0x000fe200078ef802 */
[----:B------:R-:W-:Y:S06]  /*a970*/  BRA `(.L_x_104) ;  /* 0x0000000000047947 */ /* 0x000fec0003800000 */
.L_x_105:
[----:B------:R1:W2:Y:S02]  /*a980*/  MUFU.RCP R6, R2 ;  /* 0x0000000200067308 */ /* 0x0002a40000001000 */
.L_x_104:
[----:B------:R-:W-:Y:S05]  /*a990*/  BSYNC B2 ;  /* 0x0000000000027941 */ /* 0x000fea0003800000 */
.L_x_102:
[----:B--2---:R-:W-:Y:S02]  /*a9a0*/  IMAD.MOV.U32 R0, RZ, RZ, R6 ;  /* 0x000000ffff007224 */ /* 0x004fe400078e0006 */
[----:B------:R-:W-:Y:S02]  /*a9b0*/  IMAD.MOV.U32 R6, RZ, RZ, R12 ;  /* 0x000000ffff067224 */ /* 0x000fe400078e000c */
[----:B------:R-:W-:-:S04]  /*a9c0*/  IMAD.MOV.U32 R7, RZ, RZ, 0x0 ;  /* 0x00000000ff077424 */ /* 0x000fc800078e00ff */
[----:B-1----:R-:W-:Y:S05]  /*a9d0*/  RET.REL.NODEC R6 `(_ZN7cutlass13device_kernelINS_4fmha6kernel28FmhaKernelTmaWarpSpecializedINS1_10collective30FmhaMainloopTmaWarpSpecializedINS_12float_e4m3_tEffN4cute5tupleIJNS7_1CILi128EEESA_SA_EEENS8_IJiNS9_ILi1EEENS8_IJiiEEEEEESE_NS8_IJSC_iSD_EEENS4_13DefaultFusionEJEEENS4_15FmhaFwdEpilogueIS6_fNS8_IJNS9_ILi64EEESA_SA_EEEEENS2_23IndividualTileSchedulerEJEEEEEvNT_6ParamsE) ;  /* 0xffffff5406887950 */ /* 0x002fea0003c3ffff */
.L_x_106:
[----:B------:R-:W-:-:S00]  /*a9e0*/  BRA `(.L_x_106) ;  /* 0xfffffffc00fc7947 */ /* 0x000fc0000383ffff */
[----:B------:R-:W-:-:S00]  /*a9f0*/  NOP ;  /* 0x0000000000007918 */ /* 0x000fc00000000000 */
        /* <DEDUP_REMOVED lines=8> */
.L_x_107:


//--------------------- .nv.global.init           --------------------------
	.section	.nv.global.init,"aw",@progbits
.nv.global.init:
	.type		$str$24,@object
	.size		$str$24,($str$25 - $str$24)
$str$24:
        /*0000*/ 	.byte	0x28, 0x61, 0x64, 0x64, 0x72, 0x65, 0x73, 0x73, 0x20, 0x26, 0x20, 0x6d, 0x61, 0x73, 0x6b, 0x29
        /*0010*/ 	.byte	0x20, 0x3d, 0x3d, 0x20, 0x30, 0x00
	.type		$str$25,@object
	.size		$str$25,(__unnamed_1 - $str$25)
$str$25:
        /*0016*/ 	.byte	0x2f, 0x74, 0x6d, 0x70, 0x2f, 0x63, 0x75, 0x74, 0x6c, 0x61, 0x73, 0x73, 0x5f, 0x73, 0x77, 0x65
        /*0026*/ 	.byte	0x65, 0x70, 0x5f, 0x73, 0x72, 0x63, 0x2f, 0x69, 0x6e, 0x63, 0x6c, 0x75, 0x64, 0x65, 0x2f, 0x63
        /*0036*/ 	.byte	0x75, 0x74, 0x65, 0x2f, 0x70, 0x6f, 0x69, 0x6e, 0x74, 0x65, 0x72, 0x5f, 0x66, 0x6c, 0x61, 0x67
        /*0046*/ 	.byte	0x67, 0x65, 0x64, 0x2e, 0x68, 0x70, 0x70, 0x00
	.type		__unnamed_1,@object
	.size		__unnamed_1,(.L_0 - __unnamed_1)
__unnamed_1:
        /*004e*/ 	.byte	0x61, 0x75, 0x74, 0x6f, 0x20, 0x63, 0x75, 0x74, 0x65, 0x3a, 0x3a, 0x61, 0x73, 0x5f, 0x70, 0x6f
        /* <DEDUP_REMOVED lines=27> */
        /*020e*/ 	.byte	0x43, 0x3c, 0x34, 0x30, 0x39, 0x36, 0x3e, 0x3e, 0x3e, 0x3e, 0x3e, 0x5d, 0x00
.L_0:


//--------------------- .nv.shared._ZN7cutlass13device_kernelINS_4fmha6kernel28FmhaKernelTmaWarpSpecializedINS1_10collective30FmhaMainloopTmaWarpSpecializedINS_12float_e4m3_tEffN4cute5tupleIJNS7_1CILi128EEESA_SA_EEENS8_IJiNS9_ILi1EEENS8_IJiiEEEEEESE_NS8_IJSC_iSD_EEENS4_13DefaultFusionEJEEENS4_15FmhaFwdEpilogueIS6_fNS8_IJNS9_ILi64EEESA_SA_EEEEENS2_23IndividualTileSchedulerEJEEEEEvNT_6ParamsE --------------------------
	.section	.nv.shared._ZN7cutlass13device_kernelINS_4fmha6kernel28FmhaKernelTmaWarpSpecializedINS1_10collective30FmhaMainloopTmaWarpSpecializedINS_12float_e4m3_tEffN4cute5tupleIJNS7_1CILi128EEESA_SA_EEENS8_IJiNS9_ILi1EEENS8_IJiiEEEEEESE_NS8_IJSC_iSD_EEENS4_13DefaultFusionEJEEENS4_15FmhaFwdEpilogueIS6_fNS8_IJNS9_ILi64EEESA_SA_EEEEENS2_23IndividualTileSchedulerEJEEEEEvNT_6ParamsE,"aw",@nobits
	.sectionflags	@""
	.align	16
	.zero		1024


//--------------------- .nv.shared.reserved.0     --------------------------
	.section	.nv.shared.reserved.0,"aw",@nobits
	.weak		__nv_reservedSMEM_offset_0_alias
	.size		__nv_reservedSMEM_offset_0_alias, 0, 0
	.other		__nv_reservedSMEM_offset_0_alias,@"STO_CUDA_RESERVED_SHARED STV_DEFAULT"
__nv_reservedSMEM_offset_0_alias:
	.zero		0


//--------------------- .nv.global                --------------------------
	.section	.nv.global,"aw",@nobits
.nv.global:
	.type		_ZN39_INTERNAL_e1f856a8_4_k_cu_0ded697b_38004cute1_E,@object
	.size		_ZN39_INTERNAL_e1f856a8_4_k_cu_0ded697b_38004cute1_E,(_ZN39_INTERNAL_e1f856a8_4_k_cu_0ded697b_38004cuda3std3__45__cpo6cbeginE - _ZN39_INTERNAL_e1f856a8_4_k_cu_0ded697b_38004cute1_E)
_ZN39_INTERNAL_e1f856a8_4_k_cu_0ded697b_38004cute1_E:
	.zero		1
	.type		_ZN39_INTERNAL_e1f856a8_4_k_cu_0ded697b_38004cuda3std3__45__cpo6cbeginE,@object
	.size		_ZN39_INTERNAL_e1f856a8_4_k_cu_0ded697b_38004cuda3std3__45__cpo6cbeginE,(_ZN39_INTERNAL_e1f856a8_4_k_cu_0ded697b_38004cuda3std3__48in_placeE - _ZN39_INTERNAL_e1f856a8_4_k_cu_0ded697b_38004cuda3std3__45__cpo6cbeginE)
_ZN39_INTERNAL_e1f856a8_4_k_cu_0ded697b_38004cuda3std3__45__cpo6cbeginE:
	.zero		1
	.type		_ZN39_INTERNAL_e1f856a8_4_k_cu_0ded697b_38004cuda3std3__48in_placeE,@object
	.size		_ZN39_INTERNAL_e1f856a8_4_k_cu_0ded697b_38004cuda3std3__48in_placeE,(_ZN39_INTERNAL_e1f856a8_4_k_cu_0ded697b_38004cuda3std6ranges3__45__cpo9iter_moveE - _ZN39_INTERNAL_e1f856a8_4_k_cu_0ded697b_38004cuda3std3__48in_placeE)
_ZN39_INTERNAL_e1f856a8_4_k_cu_0ded697b_38004cuda3std3__48in_placeE:
	.zero		1
	.type		_ZN39_INTERNAL_e1f856a8_4_k_cu_0ded697b_38004cuda3std6ranges3__45__cpo9iter_moveE,@object
	.size		_ZN39_INTERNAL_e1f856a8_4_k_cu_0ded697b_38004cuda3std6ranges3__45__cpo9iter_moveE,(_ZN39_INTERNAL_e1f856a8_4_k_cu_0ded697b_38004cuda3std3__45__cpo5beginE - _ZN39_INTERNAL_e1f856a8_4_k_cu_0ded697b_38004cuda3std6ranges3__45__cpo9iter_moveE)
_ZN39_INTERNAL_e1f856a8_4_k_cu_0ded697b_38004cuda3std6ranges3__45__cpo9iter_moveE:
	.zero		1
	.type		_ZN39_INTERNAL_e1f856a8_4_k_cu_0ded697b_38004cuda3std3__45__cpo5beginE,@object
	.size		_ZN39_INTERNAL_e1f856a8_4_k_cu_0ded697b_38004cuda3std3__45__cpo5beginE,(_ZN39_INTERNAL_e1f856a8_4_k_cu_0ded697b_38004cuda3std3__441_GLOBAL__N__e1f856a8_4_k_cu_0ded697b_38006ignoreE - _ZN39_INTERNAL_e1f856a8_4_k_cu_0ded697b_38004cuda3std3__45__cpo5beginE)
_ZN39_INTERNAL_e1f856a8_4_k_cu_0ded697b_38004cuda3std3__45__cpo5beginE:
	.zero		1
	.type		_ZN39_INTERNAL_e1f856a8_4_k_cu_0ded697b_38004cuda3std3__441_GLOBAL__N__e1f856a8_4_k_cu_0ded697b_38006ignoreE,@object
	.size		_ZN39_INTERNAL_e1f856a8_4_k_cu_0ded697b_38004cuda3std3__441_GLOBAL__N__e1f856a8_4_k_cu_0ded697b_38006ignoreE,(_ZN39_INTERNAL_e1f856a8_4_k_cu_0ded697b_38004cute7productE - _ZN39_INTERNAL_e1f856a8_4_k_cu_0ded697b_38004cuda3std3__441_GLOBAL__N__e1f856a8_4_k_cu_0ded697b_38006ignoreE)
_ZN39_INTERNAL_e1f856a8_4_k_cu_0ded697b_38004cuda3std3__441_GLOBAL__N__e1f856a8_4_k_cu_0ded697b_38006ignoreE:
	.zero		1
	.type		_ZN39_INTERNAL_e1f856a8_4_k_cu_0ded697b_38004cute7productE,@object
	.size		_ZN39_INTERNAL_e1f856a8_4_k_cu_0ded697b_38004cute7productE,(_ZN39_INTERNAL_e1f856a8_4_k_cu_0ded697b_38004cuda3std3__45__cpo3endE - _ZN39_INTERNAL_e1f856a8_4_k_cu_0ded697b_38004cute7productE)
_ZN39_INTERNAL_e1f856a8_4_k_cu_0ded697b_38004cute7productE:
	.zero		1
	.type		_ZN39_INTERNAL_e1f856a8_4_k_cu_0ded697b_38004cuda3std3__45__cpo3endE,@object
	.size		_ZN39_INTERNAL_e1f856a8_4_k_cu_0ded697b_38004cuda3std3__45__cpo3endE,(_ZN39_INTERNAL_e1f856a8_4_k_cu_0ded697b_38004cuda3std3__419piecewise_constructE - _ZN39_INTERNAL_e1f856a8_4_k_cu_0ded697b_38004cuda3std3__45__cpo3endE)
_ZN39_INTERNAL_e1f856a8_4_k_cu_0ded697b_38004cuda3std3__45__cpo3endE:
	.zero		1
	.type		_ZN39_INTERNAL_e1f856a8_4_k_cu_0ded697b_38004cuda3std3__419piecewise_constructE,@object
	.size		_ZN39_INTERNAL_e1f856a8_4_k_cu_0ded697b_38004cuda3std3__419piecewise_constructE,(_ZN39_INTERNAL_e1f856a8_4_k_cu_0ded697b_38004cuda3std3__45__cpo4cendE - _ZN39_INTERNAL_e1f856a8_4_k_cu_0ded697b_38004cuda3std3__419piecewise_constructE)
_ZN39_INTERNAL_e1f856a8_4_k_cu_0ded697b_38004cuda3std3__419piecewise_constructE:
	.zero		1
	.type		_ZN39_INTERNAL_e1f856a8_4_k_cu_0ded697b_38004cuda3std3__45__cpo4cendE,@object
	.size		_ZN39_INTERNAL_e1f856a8_4_k_cu_0ded697b_38004cuda3std3__45__cpo4cendE,(_ZN39_INTERNAL_e1f856a8_4_k_cu_0ded697b_38004cuda3std6ranges3__45__cpo4swapE - _ZN39_INTERNAL_e1f856a8_4_k_cu_0ded697b_38004cuda3std3__45__cpo4cendE)
_ZN39_INTERNAL_e1f856a8_4_k_cu_0ded697b_38004cuda3std3__45__cpo4cendE:
	.zero		1
	.type		_ZN39_INTERNAL_e1f856a8_4_k_cu_0ded697b_38004cuda3std6ranges3__45__cpo4swapE,@object
	.size		_ZN39_INTERNAL_e1f856a8_4_k_cu_0ded697b_38004cuda3std6ranges3__45__cpo4swapE,(.L_8 - _ZN39_INTERNAL_e1f856a8_4_k_cu_0ded697b_38004cuda3std6ranges3__45__cpo4swapE)
_ZN39_INTERNAL_e1f856a8_4_k_cu_0ded697b_38004cuda3std6ranges3__45__cpo4swapE:
	.zero		1
.L_8:


//--------------------- .nv.constant0._ZN7cutlass13device_kernelINS_4fmha6kernel28FmhaKernelTmaWarpSpecializedINS1_10collective30FmhaMainloopTmaWarpSpecializedINS_12float_e4m3_tEffN4cute5tupleIJNS7_1CILi128EEESA_SA_EEENS8_IJiNS9_ILi1EEENS8_IJiiEEEEEESE_NS8_IJSC_iSD_EEENS4_13DefaultFusionEJEEENS4_15FmhaFwdEpilogueIS6_fNS8_IJNS9_ILi64EEESA_SA_EEEEENS2_23IndividualTileSchedulerEJEEEEEvNT_6ParamsE --------------------------
	.section	.nv.constant0._ZN7cutlass13device_kernelINS_4fmha6kernel28FmhaKernelTmaWarpSpecializedINS1_10collective30FmhaMainloopTmaWarpSpecializedINS_12float_e4m3_tEffN4cute5tupleIJNS7_1CILi128EEESA_SA_EEENS8_IJiNS9_ILi1EEENS8_IJiiEEEEEESE_NS8_IJSC_iSD_EEENS4_13DefaultFusionEJEEENS4_15FmhaFwdEpilogueIS6_fNS8_IJNS9_ILi64EEESA_SA_EEEEENS2_23IndividualTileSchedulerEJEEEEEvNT_6ParamsE,"a",@progbits
	.sectionflags	@""
	.align	4
.nv.constant0._ZN7cutlass13device_kernelINS_4fmha6kernel28FmhaKernelTmaWarpSpecializedINS1_10collective30FmhaMainloopTmaWarpSpecializedINS_12float_e4m3_tEffN4cute5tupleIJNS7_1CILi128EEESA_SA_EEENS8_IJiNS9_ILi1EEENS8_IJiiEEEEEESE_NS8_IJSC_iSD_EEENS4_13DefaultFusionEJEEENS4_15FmhaFwdEpilogueIS6_fNS8_IJNS9_ILi64EEESA_SA_EEEEENS2_23IndividualTileSchedulerEJEEEEEvNT_6ParamsE:
	.zero		2688


//--------------------- SYMBOLS --------------------------

	.type		.nv.reservedSmem.offset0,@object
	.size		.nv.reservedSmem.offset0,0x4
	.type		__assertfail,@function
